//
// Generated by NVIDIA NVVM Compiler
//
// Compiler Build ID: CL-36424714
// Cuda compilation tools, release 13.0, V13.0.88
// Based on NVVM 20.0.0
//

.version 9.0
.target sm_100
.address_size 64

	// .globl	_Z11multMatrixSPfS_S_i
// _ZZ11multMatrixSPfS_S_iE2As has been demoted
// _ZZ11multMatrixSPfS_S_iE2Bs has been demoted

.visible .entry _Z11multMatrixSPfS_S_i(
	.param .u64 .ptr .align 1 _Z11multMatrixSPfS_S_i_param_0,
	.param .u64 .ptr .align 1 _Z11multMatrixSPfS_S_i_param_1,
	.param .u64 .ptr .align 1 _Z11multMatrixSPfS_S_i_param_2,
	.param .u32 _Z11multMatrixSPfS_S_i_param_3
)
{
	.reg .pred 	%p<8>;
	.reg .b32 	%r<91>;
	.reg .b32 	%f<116>;
	.reg .b64 	%rd<56>;
	// demoted variable
	.shared .align 4 .b8 _ZZ11multMatrixSPfS_S_iE2As[64];
	// demoted variable
	.shared .align 4 .b8 _ZZ11multMatrixSPfS_S_iE2Bs[64];
	ld.param.u64 	%rd5, [_Z11multMatrixSPfS_S_i_param_1];
	ld.param.u64 	%rd6, [_Z11multMatrixSPfS_S_i_param_2];
	ld.param.u32 	%r31, [_Z11multMatrixSPfS_S_i_param_3];
	cvta.to.global.u64 	%rd1, %rd6;
	cvta.to.global.u64 	%rd2, %rd5;
	mov.u32 	%r32, %ctaid.y;
	mov.u32 	%r33, %ctaid.x;
	mul.lo.s32 	%r34, %r32, %r31;
	shl.b32 	%r1, %r34, 2;
	shl.b32 	%r2, %r33, 2;
	mov.u32 	%r3, %tid.y;
	mov.u32 	%r4, %tid.x;
	shr.s32 	%r35, %r31, 31;
	shr.u32 	%r36, %r35, 30;
	add.s32 	%r37, %r31, %r36;
	shr.s32 	%r5, %r37, 2;
	setp.lt.s32 	%p1, %r31, 4;
	mov.f32 	%f115, 0f00000000;
	@%p1 bra 	$L__BB0_9;
	mad.lo.s32 	%r39, %r31, %r3, %r4;
	cvt.u64.u32 	%rd3, %r39;
	shl.b32 	%r40, %r3, 4;
	mov.u32 	%r41, _ZZ11multMatrixSPfS_S_iE2As;
	add.s32 	%r6, %r41, %r40;
	add.s32 	%r7, %r2, %r39;
	add.s32 	%r42, %r5, -1;
	setp.lt.u32 	%p2, %r42, 3;
	mov.f32 	%f115, 0f00000000;
	mov.b32 	%r90, 0;
	@%p2 bra 	$L__BB0_4;
	and.b32  	%r90, %r5, 536870908;
	neg.s32 	%r88, %r90;
	add.s32 	%r87, %r1, 8;
	add.s32 	%r44, %r3, 4;
	mad.lo.s32 	%r45, %r31, %r44, %r4;
	add.s32 	%r86, %r45, %r2;
	add.s32 	%r46, %r3, 8;
	mad.lo.s32 	%r47, %r31, %r46, %r4;
	add.s32 	%r85, %r47, %r2;
	add.s32 	%r48, %r3, 12;
	mad.lo.s32 	%r49, %r31, %r48, %r4;
	add.s32 	%r84, %r49, %r2;
	mov.f32 	%f115, 0f00000000;
	mov.u32 	%r83, %r7;
$L__BB0_3:
	.pragma "nounroll";
	add.s32 	%r50, %r87, -8;
	cvt.s64.s32 	%rd7, %r50;
	add.s64 	%rd8, %rd7, %rd3;
	shl.b64 	%rd9, %rd8, 2;
	add.s64 	%rd10, %rd2, %rd9;
	ld.global.f32 	%f14, [%rd10];
	shl.b32 	%r51, %r4, 2;
	add.s32 	%r52, %r6, %r51;
	st.shared.f32 	[%r52], %f14;
	mul.wide.u32 	%rd11, %r83, 4;
	add.s64 	%rd12, %rd1, %rd11;
	ld.global.f32 	%f15, [%rd12];
	mov.u32 	%r54, _ZZ11multMatrixSPfS_S_iE2Bs;
	add.s32 	%r55, %r54, %r51;
	add.s32 	%r56, %r55, %r40;
	st.shared.f32 	[%r56], %f15;
	bar.sync 	0;
	ld.shared.f32 	%f16, [%r6];
	ld.shared.f32 	%f17, [%r55];
	fma.rn.f32 	%f18, %f16, %f17, %f115;
	ld.shared.f32 	%f19, [%r6+4];
	ld.shared.f32 	%f20, [%r55+16];
	fma.rn.f32 	%f21, %f19, %f20, %f18;
	ld.shared.f32 	%f22, [%r6+8];
	ld.shared.f32 	%f23, [%r55+32];
	fma.rn.f32 	%f24, %f22, %f23, %f21;
	ld.shared.f32 	%f25, [%r6+12];
	ld.shared.f32 	%f26, [%r55+48];
	fma.rn.f32 	%f27, %f25, %f26, %f24;
	bar.sync 	0;
	add.s32 	%r57, %r87, -4;
	cvt.s64.s32 	%rd13, %r57;
	add.s64 	%rd14, %rd13, %rd3;
	shl.b64 	%rd15, %rd14, 2;
	add.s64 	%rd16, %rd2, %rd15;
	ld.global.f32 	%f28, [%rd16];
	st.shared.f32 	[%r52], %f28;
	mul.wide.u32 	%rd17, %r86, 4;
	add.s64 	%rd18, %rd1, %rd17;
	ld.global.f32 	%f29, [%rd18];
	st.shared.f32 	[%r56], %f29;
	bar.sync 	0;
	ld.shared.f32 	%f30, [%r6];
	ld.shared.f32 	%f31, [%r55];
	fma.rn.f32 	%f32, %f30, %f31, %f27;
	ld.shared.f32 	%f33, [%r6+4];
	ld.shared.f32 	%f34, [%r55+16];
	fma.rn.f32 	%f35, %f33, %f34, %f32;
	ld.shared.f32 	%f36, [%r6+8];
	ld.shared.f32 	%f37, [%r55+32];
	fma.rn.f32 	%f38, %f36, %f37, %f35;
	ld.shared.f32 	%f39, [%r6+12];
	ld.shared.f32 	%f40, [%r55+48];
	fma.rn.f32 	%f41, %f39, %f40, %f38;
	bar.sync 	0;
	add.s32 	%r58, %r87, 4;
	cvt.s64.s32 	%rd19, %r87;
	add.s64 	%rd20, %rd19, %rd3;
	shl.b64 	%rd21, %rd20, 2;
	add.s64 	%rd22, %rd2, %rd21;
	ld.global.f32 	%f42, [%rd22];
	st.shared.f32 	[%r52], %f42;
	mul.wide.u32 	%rd23, %r85, 4;
	add.s64 	%rd24, %rd1, %rd23;
	ld.global.f32 	%f43, [%rd24];
	st.shared.f32 	[%r56], %f43;
	bar.sync 	0;
	ld.shared.f32 	%f44, [%r6];
	ld.shared.f32 	%f45, [%r55];
	fma.rn.f32 	%f46, %f44, %f45, %f41;
	ld.shared.f32 	%f47, [%r6+4];
	ld.shared.f32 	%f48, [%r55+16];
	fma.rn.f32 	%f49, %f47, %f48, %f46;
	ld.shared.f32 	%f50, [%r6+8];
	ld.shared.f32 	%f51, [%r55+32];
	fma.rn.f32 	%f52, %f50, %f51, %f49;
	ld.shared.f32 	%f53, [%r6+12];
	ld.shared.f32 	%f54, [%r55+48];
	fma.rn.f32 	%f55, %f53, %f54, %f52;
	bar.sync 	0;
	cvt.s64.s32 	%rd25, %r58;
	add.s64 	%rd26, %rd25, %rd3;
	shl.b64 	%rd27, %rd26, 2;
	add.s64 	%rd28, %rd2, %rd27;
	ld.global.f32 	%f56, [%rd28];
	st.shared.f32 	[%r52], %f56;
	mul.wide.u32 	%rd29, %r84, 4;
	add.s64 	%rd30, %rd1, %rd29;
	ld.global.f32 	%f57, [%rd30];
	st.shared.f32 	[%r56], %f57;
	bar.sync 	0;
	ld.shared.f32 	%f58, [%r6];
	ld.shared.f32 	%f59, [%r55];
	fma.rn.f32 	%f60, %f58, %f59, %f55;
	ld.shared.f32 	%f61, [%r6+4];
	ld.shared.f32 	%f62, [%r55+16];
	fma.rn.f32 	%f63, %f61, %f62, %f60;
	ld.shared.f32 	%f64, [%r6+8];
	ld.shared.f32 	%f65, [%r55+32];
	fma.rn.f32 	%f66, %f64, %f65, %f63;
	ld.shared.f32 	%f67, [%r6+12];
	ld.shared.f32 	%f68, [%r55+48];
	fma.rn.f32 	%f115, %f67, %f68, %f66;
	bar.sync 	0;
	add.s32 	%r88, %r88, 4;
	add.s32 	%r87, %r87, 16;
	shl.b32 	%r59, %r31, 4;
	add.s32 	%r86, %r86, %r59;
	add.s32 	%r85, %r85, %r59;
	add.s32 	%r84, %r84, %r59;
	add.s32 	%r83, %r83, %r59;
	setp.ne.s32 	%p3, %r88, 0;
	@%p3 bra 	$L__BB0_3;
$L__BB0_4:
	and.b32  	%r27, %r5, 3;
	setp.eq.s32 	%p4, %r27, 0;
	@%p4 bra 	$L__BB0_9;
	shl.b32 	%r28, %r31, 2;
	setp.eq.s32 	%p5, %r27, 1;
	@%p5 bra 	$L__BB0_7;
	shl.b32 	%r60, %r90, 2;
	add.s32 	%r61, %r60, %r1;
	cvt.s64.s32 	%rd31, %r61;
	add.s64 	%rd32, %rd31, %rd3;
	shl.b64 	%rd33, %rd32, 2;
	add.s64 	%rd34, %rd2, %rd33;
	ld.global.f32 	%f70, [%rd34];
	shl.b32 	%r62, %r4, 2;
	add.s32 	%r63, %r6, %r62;
	st.shared.f32 	[%r63], %f70;
	mad.lo.s32 	%r64, %r28, %r90, %r7;
	mul.wide.u32 	%rd35, %r64, 4;
	add.s64 	%rd36, %rd1, %rd35;
	ld.global.f32 	%f71, [%rd36];
	mov.u32 	%r66, _ZZ11multMatrixSPfS_S_iE2Bs;
	add.s32 	%r67, %r66, %r62;
	add.s32 	%r68, %r67, %r40;
	st.shared.f32 	[%r68], %f71;
	bar.sync 	0;
	ld.shared.f32 	%f72, [%r6];
	ld.shared.f32 	%f73, [%r67];
	fma.rn.f32 	%f74, %f72, %f73, %f115;
	ld.shared.f32 	%f75, [%r6+4];
	ld.shared.f32 	%f76, [%r67+16];
	fma.rn.f32 	%f77, %f75, %f76, %f74;
	ld.shared.f32 	%f78, [%r6+8];
	ld.shared.f32 	%f79, [%r67+32];
	fma.rn.f32 	%f80, %f78, %f79, %f77;
	ld.shared.f32 	%f81, [%r6+12];
	ld.shared.f32 	%f82, [%r67+48];
	fma.rn.f32 	%f83, %f81, %f82, %f80;
	bar.sync 	0;
	add.s32 	%r69, %r61, 4;
	cvt.s64.s32 	%rd37, %r69;
	add.s64 	%rd38, %rd37, %rd3;
	shl.b64 	%rd39, %rd38, 2;
	add.s64 	%rd40, %rd2, %rd39;
	ld.global.f32 	%f84, [%rd40];
	st.shared.f32 	[%r63], %f84;
	add.s32 	%r70, %r64, %r28;
	mul.wide.u32 	%rd41, %r70, 4;
	add.s64 	%rd42, %rd1, %rd41;
	ld.global.f32 	%f85, [%rd42];
	st.shared.f32 	[%r68], %f85;
	bar.sync 	0;
	ld.shared.f32 	%f86, [%r6];
	ld.shared.f32 	%f87, [%r67];
	fma.rn.f32 	%f88, %f86, %f87, %f83;
	ld.shared.f32 	%f89, [%r6+4];
	ld.shared.f32 	%f90, [%r67+16];
	fma.rn.f32 	%f91, %f89, %f90, %f88;
	ld.shared.f32 	%f92, [%r6+8];
	ld.shared.f32 	%f93, [%r67+32];
	fma.rn.f32 	%f94, %f92, %f93, %f91;
	ld.shared.f32 	%f95, [%r6+12];
	ld.shared.f32 	%f96, [%r67+48];
	fma.rn.f32 	%f115, %f95, %f96, %f94;
	bar.sync 	0;
	add.s32 	%r90, %r90, 2;
$L__BB0_7:
	and.b32  	%r71, %r5, 1;
	setp.eq.b32 	%p6, %r71, 1;
	not.pred 	%p7, %p6;
	@%p7 bra 	$L__BB0_9;
	shl.b32 	%r72, %r90, 2;
	add.s32 	%r73, %r72, %r1;
	cvt.s64.s32 	%rd43, %r73;
	add.s64 	%rd44, %rd43, %rd3;
	shl.b64 	%rd45, %rd44, 2;
	add.s64 	%rd46, %rd2, %rd45;
	ld.global.f32 	%f97, [%rd46];
	shl.b32 	%r74, %r4, 2;
	add.s32 	%r75, %r6, %r74;
	st.shared.f32 	[%r75], %f97;
	mad.lo.s32 	%r76, %r28, %r90, %r7;
	mul.wide.u32 	%rd47, %r76, 4;
	add.s64 	%rd48, %rd1, %rd47;
	ld.global.f32 	%f98, [%rd48];
	mov.u32 	%r78, _ZZ11multMatrixSPfS_S_iE2Bs;
	add.s32 	%r79, %r78, %r74;
	add.s32 	%r80, %r79, %r40;
	st.shared.f32 	[%r80], %f98;
	bar.sync 	0;
	ld.shared.f32 	%f99, [%r6];
	ld.shared.f32 	%f100, [%r79];
	fma.rn.f32 	%f101, %f99, %f100, %f115;
	ld.shared.f32 	%f102, [%r6+4];
	ld.shared.f32 	%f103, [%r79+16];
	fma.rn.f32 	%f104, %f102, %f103, %f101;
	ld.shared.f32 	%f105, [%r6+8];
	ld.shared.f32 	%f106, [%r79+32];
	fma.rn.f32 	%f107, %f105, %f106, %f104;
	ld.shared.f32 	%f108, [%r6+12];
	ld.shared.f32 	%f109, [%r79+48];
	fma.rn.f32 	%f115, %f108, %f109, %f107;
	bar.sync 	0;
$L__BB0_9:
	ld.param.u64 	%rd55, [_Z11multMatrixSPfS_S_i_param_0];
	cvta.to.global.u64 	%rd49, %rd55;
	add.s32 	%r81, %r1, %r2;
	cvt.s64.s32 	%rd50, %r81;
	mad.lo.s32 	%r82, %r31, %r3, %r4;
	cvt.s64.s32 	%rd51, %r82;
	add.s64 	%rd52, %rd50, %rd51;
	shl.b64 	%rd53, %rd52, 2;
	add.s64 	%rd54, %rd49, %rd53;
	st.global.f32 	[%rd54], %f115;
	ret;

}
	// .globl	_Z11multMatrixGPfS_S_i
.visible .entry _Z11multMatrixGPfS_S_i(
	.param .u64 .ptr .align 1 _Z11multMatrixGPfS_S_i_param_0,
	.param .u64 .ptr .align 1 _Z11multMatrixGPfS_S_i_param_1,
	.param .u64 .ptr .align 1 _Z11multMatrixGPfS_S_i_param_2,
	.param .u32 _Z11multMatrixGPfS_S_i_param_3
)
{
	.reg .pred 	%p<10>;
	.reg .b32 	%r<39>;
	.reg .b32 	%f<68>;
	.reg .b64 	%rd<67>;

	ld.param.u64 	%rd14, [_Z11multMatrixGPfS_S_i_param_1];
	ld.param.u64 	%rd15, [_Z11multMatrixGPfS_S_i_param_2];
	ld.param.u32 	%r17, [_Z11multMatrixGPfS_S_i_param_3];
	cvta.to.global.u64 	%rd1, %rd15;
	cvta.to.global.u64 	%rd2, %rd14;
	mov.u32 	%r18, %ctaid.y;
	mov.u32 	%r19, %ntid.y;
	mov.u32 	%r20, %tid.y;
	mad.lo.s32 	%r1, %r18, %r19, %r20;
	mov.u32 	%r21, %ctaid.x;
	mov.u32 	%r22, %ntid.x;
	mov.u32 	%r23, %tid.x;
	mad.lo.s32 	%r2, %r21, %r22, %r23;
	setp.lt.s32 	%p1, %r17, 1;
	mov.f32 	%f67, 0f00000000;
	@%p1 bra 	$L__BB1_12;
	mul.lo.s32 	%r3, %r17, %r1;
	and.b32  	%r4, %r17, 7;
	setp.lt.u32 	%p2, %r17, 8;
	mov.f32 	%f67, 0f00000000;
	mov.b32 	%r37, 0;
	@%p2 bra 	$L__BB1_4;
	and.b32  	%r37, %r17, 2147483640;
	neg.s32 	%r35, %r37;
	mul.wide.u32 	%rd16, %r17, 4;
	add.s64 	%rd3, %rd1, %rd16;
	mul.wide.u32 	%rd17, %r17, 8;
	add.s64 	%rd4, %rd1, %rd17;
	mul.wide.u32 	%rd18, %r17, 12;
	add.s64 	%rd5, %rd1, %rd18;
	mul.wide.u32 	%rd19, %r17, 16;
	add.s64 	%rd6, %rd1, %rd19;
	mul.wide.u32 	%rd20, %r17, 20;
	add.s64 	%rd7, %rd1, %rd20;
	mul.wide.u32 	%rd21, %r17, 24;
	add.s64 	%rd8, %rd1, %rd21;
	mul.wide.u32 	%rd22, %r17, 28;
	add.s64 	%rd9, %rd1, %rd22;
	mul.wide.u32 	%rd23, %r3, 4;
	add.s64 	%rd24, %rd23, %rd2;
	add.s64 	%rd66, %rd24, 16;
	mov.f32 	%f67, 0f00000000;
	mov.u32 	%r34, %r2;
$L__BB1_3:
	.pragma "nounroll";
	mul.wide.s32 	%rd25, %r34, 4;
	add.s64 	%rd26, %rd3, %rd25;
	add.s64 	%rd27, %rd4, %rd25;
	add.s64 	%rd28, %rd5, %rd25;
	add.s64 	%rd29, %rd6, %rd25;
	add.s64 	%rd30, %rd7, %rd25;
	add.s64 	%rd31, %rd8, %rd25;
	add.s64 	%rd32, %rd9, %rd25;
	add.s64 	%rd33, %rd1, %rd25;
	ld.global.f32 	%f17, [%rd66+-16];
	ld.global.f32 	%f18, [%rd33];
	fma.rn.f32 	%f19, %f17, %f18, %f67;
	ld.global.f32 	%f20, [%rd66+-12];
	ld.global.f32 	%f21, [%rd26];
	fma.rn.f32 	%f22, %f20, %f21, %f19;
	ld.global.f32 	%f23, [%rd66+-8];
	ld.global.f32 	%f24, [%rd27];
	fma.rn.f32 	%f25, %f23, %f24, %f22;
	ld.global.f32 	%f26, [%rd66+-4];
	ld.global.f32 	%f27, [%rd28];
	fma.rn.f32 	%f28, %f26, %f27, %f25;
	ld.global.f32 	%f29, [%rd66];
	ld.global.f32 	%f30, [%rd29];
	fma.rn.f32 	%f31, %f29, %f30, %f28;
	ld.global.f32 	%f32, [%rd66+4];
	ld.global.f32 	%f33, [%rd30];
	fma.rn.f32 	%f34, %f32, %f33, %f31;
	ld.global.f32 	%f35, [%rd66+8];
	ld.global.f32 	%f36, [%rd31];
	fma.rn.f32 	%f37, %f35, %f36, %f34;
	ld.global.f32 	%f38, [%rd66+12];
	ld.global.f32 	%f39, [%rd32];
	fma.rn.f32 	%f67, %f38, %f39, %f37;
	add.s32 	%r35, %r35, 8;
	shl.b32 	%r25, %r17, 3;
	add.s32 	%r34, %r34, %r25;
	add.s64 	%rd66, %rd66, 32;
	setp.ne.s32 	%p3, %r35, 0;
	@%p3 bra 	$L__BB1_3;
$L__BB1_4:
	setp.eq.s32 	%p4, %r4, 0;
	@%p4 bra 	$L__BB1_12;
	and.b32  	%r12, %r17, 3;
	setp.lt.u32 	%p5, %r4, 4;
	@%p5 bra 	$L__BB1_7;
	add.s32 	%r26, %r37, %r3;
	mul.wide.u32 	%rd34, %r26, 4;
	add.s64 	%rd35, %rd2, %rd34;
	ld.global.f32 	%f41, [%rd35];
	mad.lo.s32 	%r27, %r37, %r17, %r2;
	mul.wide.s32 	%rd36, %r27, 4;
	add.s64 	%rd37, %rd1, %rd36;
	ld.global.f32 	%f42, [%rd37];
	fma.rn.f32 	%f43, %f41, %f42, %f67;
	cvt.u64.u32 	%rd38, %r3;
	cvt.u64.u32 	%rd39, %r37;
	add.s64 	%rd40, %rd39, %rd38;
	shl.b64 	%rd41, %rd40, 2;
	add.s64 	%rd42, %rd2, %rd41;
	ld.global.f32 	%f44, [%rd42+4];
	mul.wide.u32 	%rd43, %r17, 4;
	add.s64 	%rd44, %rd37, %rd43;
	ld.global.f32 	%f45, [%rd44];
	fma.rn.f32 	%f46, %f44, %f45, %f43;
	ld.global.f32 	%f47, [%rd42+8];
	add.s64 	%rd45, %rd44, %rd43;
	ld.global.f32 	%f48, [%rd45];
	fma.rn.f32 	%f49, %f47, %f48, %f46;
	ld.global.f32 	%f50, [%rd42+12];
	add.s64 	%rd46, %rd45, %rd43;
	ld.global.f32 	%f51, [%rd46];
	fma.rn.f32 	%f67, %f50, %f51, %f49;
	add.s32 	%r37, %r37, 4;
$L__BB1_7:
	setp.eq.s32 	%p6, %r12, 0;
	@%p6 bra 	$L__BB1_12;
	setp.eq.s32 	%p7, %r12, 1;
	@%p7 bra 	$L__BB1_10;
	add.s32 	%r28, %r37, %r3;
	mul.wide.u32 	%rd47, %r28, 4;
	add.s64 	%rd48, %rd2, %rd47;
	ld.global.f32 	%f53, [%rd48];
	mad.lo.s32 	%r29, %r37, %r17, %r2;
	mul.wide.s32 	%rd49, %r29, 4;
	add.s64 	%rd50, %rd1, %rd49;
	ld.global.f32 	%f54, [%rd50];
	fma.rn.f32 	%f55, %f53, %f54, %f67;
	cvt.u64.u32 	%rd51, %r3;
	cvt.u64.u32 	%rd52, %r37;
	add.s64 	%rd53, %rd52, %rd51;
	shl.b64 	%rd54, %rd53, 2;
	add.s64 	%rd55, %rd2, %rd54;
	ld.global.f32 	%f56, [%rd55+4];
	mul.wide.u32 	%rd56, %r17, 4;
	add.s64 	%rd57, %rd50, %rd56;
	ld.global.f32 	%f57, [%rd57];
	fma.rn.f32 	%f67, %f56, %f57, %f55;
	add.s32 	%r37, %r37, 2;
$L__BB1_10:
	and.b32  	%r30, %r17, 1;
	setp.eq.b32 	%p8, %r30, 1;
	not.pred 	%p9, %p8;
	@%p9 bra 	$L__BB1_12;
	add.s32 	%r31, %r37, %r3;
	mul.wide.u32 	%rd58, %r31, 4;
	add.s64 	%rd59, %rd2, %rd58;
	ld.global.f32 	%f58, [%rd59];
	mad.lo.s32 	%r32, %r37, %r17, %r2;
	mul.wide.s32 	%rd60, %r32, 4;
	add.s64 	%rd61, %rd1, %rd60;
	ld.global.f32 	%f59, [%rd61];
	fma.rn.f32 	%f67, %f58, %f59, %f67;
$L__BB1_12:
	ld.param.u64 	%rd65, [_Z11multMatrixGPfS_S_i_param_0];
	cvta.to.global.u64 	%rd62, %rd65;
	mad.lo.s32 	%r33, %r17, %r1, %r2;
	mul.wide.s32 	%rd63, %r33, 4;
	add.s64 	%rd64, %rd62, %rd63;
	st.global.f32 	[%rd64], %f67;
	ret;

}


// ===== COMPILED SASS (sm_100) =====

	.target	sm_100

	.elftype	@"ET_EXEC"


//--------------------- .note.nv.tkinfo           --------------------------
	.section	.note.nv.tkinfo,"",@"SHT_NOTE"
	.sectionflags	@"SHF_NOTE_NV_TKINFO"
	.tkinfo
        /*0018*/ 	.word	0x00000002
        /*0030*/ 	.string	""
        /*0030*/ 	.string	"ptxas"
        /*0030*/ 	.string	"Cuda compilation tools, release 13.0, V13.0.88"
        /*0030*/ 	.string	"Build cuda_13.0.r13.0/compiler.36424714_0"
        /*0030*/ 	.string	"-arch sm_100 -m 64 "



//--------------------- .note.nv.cuinfo           --------------------------
	.section	.note.nv.cuinfo,"",@"SHT_NOTE"
	.sectionflags	@"SHF_NOTE_NV_CUINFO"
        /*0018*/ 	.short	0x0002
        /*001a*/ 	.short	0x0064
        /*001c*/ 	.short	0x0082
	.zero		2


//--------------------- .nv.info                  --------------------------
	.section	.nv.info,"",@"SHT_CUDA_INFO"
	.align	4


	//----- nvinfo : EIATTR_REGCOUNT
	.align		4
        /*0000*/ 	.byte	0x04, 0x2f
        /*0002*/ 	.short	(.L_1 - .L_0)
	.align		4
.L_0:
        /*0004*/ 	.word	index@(_Z11multMatrixSPfS_S_i)
        /*0008*/ 	.word	0x00000020


	//----- nvinfo : EIATTR_FRAME_SIZE
	.align		4
.L_1:
        /*000c*/ 	.byte	0x04, 0x11
        /*000e*/ 	.short	(.L_3 - .L_2)
	.align		4
.L_2:
        /*0010*/ 	.word	index@(_Z11multMatrixSPfS_S_i)
        /*0014*/ 	.word	0x00000000


	//----- nvinfo : EIATTR_REGCOUNT
	.align		4
.L_3:
        /*0018*/ 	.byte	0x04, 0x2f
        /*001a*/ 	.short	(.L_5 - .L_4)
	.align		4
.L_4:
        /*001c*/ 	.word	index@(_Z11multMatrixGPfS_S_i)
        /*0020*/ 	.word	0x0000001e


	//----- nvinfo : EIATTR_FRAME_SIZE
	.align		4
.L_5:
        /*0024*/ 	.byte	0x04, 0x11
        /*0026*/ 	.short	(.L_7 - .L_6)
	.align		4
.L_6:
        /*0028*/ 	.word	index@(_Z11multMatrixGPfS_S_i)
        /*002c*/ 	.word	0x00000000


	//----- nvinfo : EIATTR_MIN_STACK_SIZE
	.align		4
.L_7:
        /*0030*/ 	.byte	0x04, 0x12
        /*0032*/ 	.short	(.L_9 - .L_8)
	.align		4
.L_8:
        /*0034*/ 	.word	index@(_Z11multMatrixGPfS_S_i)
        /*0038*/ 	.word	0x00000000


	//----- nvinfo : EIATTR_MIN_STACK_SIZE
	.align		4
.L_9:
        /*003c*/ 	.byte	0x04, 0x12
        /*003e*/ 	.short	(.L_11 - .L_10)
	.align		4
.L_10:
        /*0040*/ 	.word	index@(_Z11multMatrixSPfS_S_i)
        /*0044*/ 	.word	0x00000000
.L_11:


//--------------------- .nv.compat                --------------------------
	.section	.nv.compat,"",@"SHT_CUDA_COMPAT_INFO"
	.align	4
        /*0000*/ 	.byte	0x02, 0x09, 0x00, 0x00, 0x02, 0x02, 0x01, 0x00, 0x02, 0x05, 0x05, 0x00, 0x03, 0x07, 0x01, 0x01
        /*0010*/ 	.byte	0x02, 0x03, 0x00, 0x00, 0x02, 0x06, 0x01, 0x00, 0x04, 0x0b, 0x08, 0x00, 0x09, 0x00, 0x00, 0x00
        /*0020*/ 	.byte	0x00, 0x00, 0x00, 0x00


//--------------------- .nv.info._Z11multMatrixGPfS_S_i --------------------------
	.section	.nv.info._Z11multMatrixGPfS_S_i,"",@"SHT_CUDA_INFO"
	.sectionflags	@""
	.align	4


	//----- nvinfo : EIATTR_CUDA_API_VERSION
	.align		4
        /*0000*/ 	.byte	0x04, 0x37
        /*0002*/ 	.short	(.L_13 - .L_12)
.L_12:
        /*0004*/ 	.word	0x00000082


	//----- nvinfo : EIATTR_KPARAM_INFO
	.align		4
.L_13:
        /*0008*/ 	.byte	0x04, 0x17
        /*000a*/ 	.short	(.L_15 - .L_14)
.L_14:
        /*000c*/ 	.word	0x00000000
        /*0010*/ 	.short	0x0003
        /*0012*/ 	.short	0x0018
        /*0014*/ 	.byte	0x00, 0xf0, 0x11, 0x00


	//----- nvinfo : EIATTR_KPARAM_INFO
	.align		4
.L_15:
        /*0018*/ 	.byte	0x04, 0x17
        /*001a*/ 	.short	(.L_17 - .L_16)
.L_16:
        /*001c*/ 	.word	0x00000000
        /*0020*/ 	.short	0x0002
        /*0022*/ 	.short	0x0010
        /*0024*/ 	.byte	0x00, 0xf5, 0x21, 0x00


	//----- nvinfo : EIATTR_KPARAM_INFO
	.align		4
.L_17:
        /*0028*/ 	.byte	0x04, 0x17
        /*002a*/ 	.short	(.L_19 - .L_18)
.L_18:
        /*002c*/ 	.word	0x00000000
        /*0030*/ 	.short	0x0001
        /*0032*/ 	.short	0x0008
        /*0034*/ 	.byte	0x00, 0xf5, 0x21, 0x00


	//----- nvinfo : EIATTR_KPARAM_INFO
	.align		4
.L_19:
        /*0038*/ 	.byte	0x04, 0x17
        /*003a*/ 	.short	(.L_21 - .L_20)
.L_20:
        /*003c*/ 	.word	0x00000000
        /*0040*/ 	.short	0x0000
        /*0042*/ 	.short	0x0000
        /*0044*/ 	.byte	0x00, 0xf5, 0x21, 0x00


	//----- nvinfo : EIATTR_SPARSE_MMA_MASK
	.align		4
.L_21:
        /*0048*/ 	.byte	0x03, 0x50
        /*004a*/ 	.short	0x0000


	//----- nvinfo : EIATTR_MAXREG_COUNT
	.align		4
        /*004c*/ 	.byte	0x03, 0x1b
        /*004e*/ 	.short	0x00ff


	//----- nvinfo : EIATTR_MERCURY_ISA_VERSION
	.align		4
        /*0050*/ 	.byte	0x03, 0x5f
        /*0052*/ 	.short	0x0101


	//----- nvinfo : EIATTR_VRC_CTA_INIT_COUNT
	.align		4
        /*0054*/ 	.byte	0x02, 0x4a
	.zero		1
	.zero		1


	//----- nvinfo : EIATTR_EXIT_INSTR_OFFSETS
	.align		4
        /*0058*/ 	.byte	0x04, 0x1c
        /*005a*/ 	.short	(.L_23 - .L_22)


	//   ....[0]....
.L_22:
        /*005c*/ 	.word	0x00000ac0


	//----- nvinfo : EIATTR_CBANK_PARAM_SIZE
	.align		4
.L_23:
        /*0060*/ 	.byte	0x03, 0x19
        /*0062*/ 	.short	0x001c


	//----- nvinfo : EIATTR_PARAM_CBANK
	.align		4
        /*0064*/ 	.byte	0x04, 0x0a
        /*0066*/ 	.short	(.L_25 - .L_24)
	.align		4
.L_24:
        /*0068*/ 	.word	index@(.nv.constant0._Z11multMatrixGPfS_S_i)
        /*006c*/ 	.short	0x0380
        /*006e*/ 	.short	0x001c


	//----- nvinfo : EIATTR_SW_WAR
	.align		4
.L_25:
        /*0070*/ 	.byte	0x04, 0x36
        /*0072*/ 	.short	(.L_27 - .L_26)
.L_26:
        /*0074*/ 	.word	0x00000008
.L_27:


//--------------------- .nv.info._Z11multMatrixSPfS_S_i --------------------------
	.section	.nv.info._Z11multMatrixSPfS_S_i,"",@"SHT_CUDA_INFO"
	.sectionflags	@""
	.align	4


	//----- nvinfo : EIATTR_CUDA_API_VERSION
	.align		4
        /*0000*/ 	.byte	0x04, 0x37
        /*0002*/ 	.short	(.L_29 - .L_28)
.L_28:
        /*0004*/ 	.word	0x00000082


	//----- nvinfo : EIATTR_KPARAM_INFO
	.align		4
.L_29:
        /*0008*/ 	.byte	0x04, 0x17
        /*000a*/ 	.short	(.L_31 - .L_30)
.L_30:
        /*000c*/ 	.word	0x00000000
        /*0010*/ 	.short	0x0003
        /*0012*/ 	.short	0x0018
        /*0014*/ 	.byte	0x00, 0xf0, 0x11, 0x00


	//----- nvinfo : EIATTR_KPARAM_INFO
	.align		4
.L_31:
        /*0018*/ 	.byte	0x04, 0x17
        /*001a*/ 	.short	(.L_33 - .L_32)
.L_32:
        /*001c*/ 	.word	0x00000000
        /*0020*/ 	.short	0x0002
        /*0022*/ 	.short	0x0010
        /*0024*/ 	.byte	0x00, 0xf5, 0x21, 0x00


	//----- nvinfo : EIATTR_KPARAM_INFO
	.align		4
.L_33:
        /*0028*/ 	.byte	0x04, 0x17
        /*002a*/ 	.short	(.L_35 - .L_34)
.L_34:
        /*002c*/ 	.word	0x00000000
        /*0030*/ 	.short	0x0001
        /*0032*/ 	.short	0x0008
        /*0034*/ 	.byte	0x00, 0xf5, 0x21, 0x00


	//----- nvinfo : EIATTR_KPARAM_INFO
	.align		4
.L_35:
        /*0038*/ 	.byte	0x04, 0x17
        /*003a*/ 	.short	(.L_37 - .L_36)
.L_36:
        /*003c*/ 	.word	0x00000000
        /*0040*/ 	.short	0x0000
        /*0042*/ 	.short	0x0000
        /*0044*/ 	.byte	0x00, 0xf5, 0x21, 0x00


	//----- nvinfo : EIATTR_SPARSE_MMA_MASK
	.align		4
.L_37:
        /*0048*/ 	.byte	0x03, 0x50
        /*004a*/ 	.short	0x0000


	//----- nvinfo : EIATTR_MAXREG_COUNT
	.align		4
        /*004c*/ 	.byte	0x03, 0x1b
        /*004e*/ 	.short	0x00ff


	//----- nvinfo : EIATTR_NUM_BARRIERS
	.align		4
        /*0050*/ 	.byte	0x02, 0x4c
        /*0052*/ 	.byte	0x01
	.zero		1


	//----- nvinfo : EIATTR_MERCURY_ISA_VERSION
	.align		4
        /*0054*/ 	.byte	0x03, 0x5f
        /*0056*/ 	.short	0x0101


	//----- nvinfo : EIATTR_VRC_CTA_INIT_COUNT
	.align		4
        /*0058*/ 	.byte	0x02, 0x4a
	.zero		1
	.zero		1


	//----- nvinfo : EIATTR_EXIT_INSTR_OFFSETS
	.align		4
        /*005c*/ 	.byte	0x04, 0x1c
        /*005e*/ 	.short	(.L_39 - .L_38)


	//   ....[0]....
.L_38:
        /*0060*/ 	.word	0x00000ee0


	//----- nvinfo : EIATTR_CBANK_PARAM_SIZE
	.align		4
.L_39:
        /*0064*/ 	.byte	0x03, 0x19
        /*0066*/ 	.short	0x001c


	//----- nvinfo : EIATTR_PARAM_CBANK
	.align		4
        /*0068*/ 	.byte	0x04, 0x0a
        /*006a*/ 	.short	(.L_41 - .L_40)
	.align		4
.L_40:
        /*006c*/ 	.word	index@(.nv.constant0._Z11multMatrixSPfS_S_i)
        /*0070*/ 	.short	0x0380
        /*0072*/ 	.short	0x001c


	//----- nvinfo : EIATTR_SW_WAR
	.align		4
.L_41:
        /*0074*/ 	.byte	0x04, 0x36
        /*0076*/ 	.short	(.L_43 - .L_42)
.L_42:
        /*0078*/ 	.word	0x00000008
.L_43:


//--------------------- .nv.callgraph             --------------------------
	.section	.nv.callgraph,"",@"SHT_CUDA_CALLGRAPH"
	.align	4
	.sectionentsize	8
	.align		4
        /*0000*/ 	.word	0x00000000
	.align		4
        /*0004*/ 	.word	0xffffffff
	.align		4
        /*0008*/ 	.word	0x00000000
	.align		4
        /*000c*/ 	.word	0xfffffffe
	.align		4
        /*0010*/ 	.word	0x00000000
	.align		4
        /*0014*/ 	.word	0xfffffffd
	.align		4
        /*0018*/ 	.word	0x00000000
	.align		4
        /*001c*/ 	.word	0xfffffffc


//--------------------- .text._Z11multMatrixGPfS_S_i --------------------------
	.section	.text._Z11multMatrixGPfS_S_i,"ax",@progbits
	.align	128
        .global         _Z11multMatrixGPfS_S_i
        .type           _Z11multMatrixGPfS_S_i,@function
        .size           _Z11multMatrixGPfS_S_i,(.L_x_10 - _Z11multMatrixGPfS_S_i)
        .other          _Z11multMatrixGPfS_S_i,@"STO_CUDA_ENTRY STV_DEFAULT"
_Z11multMatrixGPfS_S_i:
.text._Z11multMatrixGPfS_S_i:
[----:B------:R-:W-:Y:S01]  /*0000*/  LDC R1, c[0x0][0x37c] ;  /* 0x0000df00ff017b82 */ /* 0x000fe20000000800 */
[----:B------:R-:W0:Y:S01]  /*0010*/  S2R R3, SR_TID.Y ;  /* 0x0000000000037919 */ /* 0x000e220000002200 */
[----:B------:R-:W1:Y:S06]  /*0020*/  LDCU UR18, c[0x0][0x398] ;  /* 0x00007300ff1277ac */ /* 0x000e6c0008000800 */
[----:B------:R-:W0:Y:S01]  /*0030*/  LDC R0, c[0x0][0x364] ;  /* 0x0000d900ff007b82 */ /* 0x000e220000000800 */
[----:B------:R-:W-:Y:S01]  /*0040*/  HFMA2 R12, -RZ, RZ, 0, 0 ;  /* 0x00000000ff0c7431 */ /* 0x000fe200000001ff */
[----:B------:R-:W2:Y:S01]  /*0050*/  S2R R2, SR_TID.X ;  /* 0x0000000000027919 */ /* 0x000ea20000002100 */
[----:B------:R-:W3:Y:S05]  /*0060*/  LDCU.64 UR16, c[0x0][0x358] ;  /* 0x00006b00ff1077ac */ /* 0x000eea0008000a00 */
[----:B------:R-:W0:Y:S08]  /*0070*/  S2UR UR4, SR_CTAID.Y ;  /* 0x00000000000479c3 */ /* 0x000e300000002600 */
[----:B------:R-:W2:Y:S01]  /*0080*/  S2UR UR5, SR_CTAID.X ;  /* 0x00000000000579c3 */ /* 0x000ea20000002500 */
[----:B-1----:R-:W-:-:S07]  /*0090*/  UISETP.GE.AND UP0, UPT, UR18, 0x1, UPT ;  /* 0x000000011200788c */ /* 0x002fce000bf06270 */
[----:B------:R-:W2:Y:S01]  /*00a0*/  LDC R13, c[0x0][0x360] ;  /* 0x0000d800ff0d7b82 */ /* 0x000ea20000000800 */
[----:B0-----:R-:W-:Y:S02]  /*00b0*/  IMAD R0, R0, UR4, R3 ;  /* 0x0000000400007c24 */ /* 0x001fe4000f8e0203 */
[----:B--2---:R-:W-:Y:S01]  /*00c0*/  IMAD R13, R13, UR5, R2 ;  /* 0x000000050d0d7c24 */ /* 0x004fe2000f8e0202 */
[----:B---3--:R-:W-:Y:S06]  /*00d0*/  BRA.U !UP0, `(.L_x_0) ;  /* 0x0000000908687547 */ /* 0x008fec000b800000 */
[----:B------:R-:W-:Y:S02]  /*00e0*/  UISETP.GE.U32.AND UP1, UPT, UR18, 0x8, UPT ;  /* 0x000000081200788c */ /* 0x000fe4000bf26070 */
[----:B------:R-:W-:Y:S01]  /*00f0*/  IMAD R5, R0, UR18, RZ ;  /* 0x0000001200057c24 */ /* 0x000fe2000f8e02ff */
[----:B------:R-:W-:Y:S01]  /*0100*/  ULOP3.LUT UR19, UR18, 0x7, URZ, 0xc0, !UPT ;  /* 0x0000000712137892 */ /* 0x000fe2000f8ec0ff */
[----:B------:R-:W-:Y:S01]  /*0110*/  MOV R12, RZ ;  /* 0x000000ff000c7202 */ /* 0x000fe20000000f00 */
[----:B------:R-:W-:Y:S02]  /*0120*/  UMOV UR4, URZ ;  /* 0x000000ff00047c82 */ /* 0x000fe40008000000 */
[----:B------:R-:W-:Y:S02]  /*0130*/  UISETP.NE.AND UP0, UPT, UR19, URZ, UPT ;  /* 0x000000ff1300728c */ /* 0x000fe4000bf05270 */
[----:B------:R-:W-:Y:S09]  /*0140*/  BRA.U !UP1, `(.L_x_1) ;  /* 0x0000000509047547 */ /* 0x000ff2000b800000 */
[----:B------:R-:W0:Y:S01]  /*0150*/  LDC.64 R2, c[0x0][0x388] ;  /* 0x0000e200ff027b82 */ /* 0x000e220000000a00 */
[----:B------:R-:W1:Y:S01]  /*0160*/  LDCU.64 UR20, c[0x0][0x390] ;  /* 0x00007200ff1477ac */ /* 0x000e620008000a00 */
[----:B------:R-:W-:Y:S02]  /*0170*/  MOV R12, RZ ;  /* 0x000000ff000c7202 */ /* 0x000fe40000000f00 */
[----:B------:R-:W-:Y:S01]  /*0180*/  MOV R14, R13 ;  /* 0x0000000d000e7202 */ /* 0x000fe20000000f00 */
[----:B------:R-:W-:-:S04]  /*0190*/  ULOP3.LUT UR4, UR18, 0x7ffffff8, URZ, 0xc0, !UPT ;  /* 0x7ffffff812047892 */ /* 0x000fc8000f8ec0ff */
[----:B------:R-:W-:Y:S02]  /*01a0*/  UIADD3 UR5, UPT, UPT, -UR4, URZ, URZ ;  /* 0x000000ff04057290 */ /* 0x000fe4000fffe1ff */
[----:B-1----:R-:W-:Y:S02]  /*01b0*/  UIMAD.WIDE.U32 UR6, UR18, 0xc, UR20 ;  /* 0x0000000c120678a5 */ /* 0x002fe4000f8e0014 */
[----:B------:R-:W-:Y:S02]  /*01c0*/  UIMAD.WIDE.U32 UR8, UR18, 0x10, UR20 ;  /* 0x00000010120878a5 */ /* 0x000fe4000f8e0014 */
[----:B------:R-:W-:Y:S01]  /*01d0*/  UIMAD.WIDE.U32 UR10, UR18, 0x14, UR20 ;  /* 0x00000014120a78a5 */ /* 0x000fe2000f8e0014 */
[----:B0-----:R-:W-:Y:S01]  /*01e0*/  IMAD.WIDE.U32 R2, R5, 0x4, R2 ;  /* 0x0000000405027825 */ /* 0x001fe200078e0002 */
[----:B------:R-:W-:Y:S02]  /*01f0*/  UIMAD.WIDE.U32 UR12, UR18, 0x18, UR20 ;  /* 0x00000018120c78a5 */ /* 0x000fe4000f8e0014 */
[----:B------:R-:W-:Y:S01]  /*0200*/  UIMAD.WIDE.U32 UR14, UR18, 0x1c, UR20 ;  /* 0x0000001c120e78a5 */ /* 0x000fe2000f8e0014 */
[----:B------:R-:W-:-:S04]  /*0210*/  IADD3 R2, P0, PT, R2, 0x10, RZ ;  /* 0x0000001002027810 */ /* 0x000fc80007f1e0ff */
[----:B------:R-:W-:-:S09]  /*0220*/  IADD3.X R3, PT, PT, RZ, R3, RZ, P0, !PT ;  /* 0x00000003ff037210 */ /* 0x000fd200007fe4ff */
.L_x_2:
[----:B------:R-:W-:Y:S01]  /*0230*/  HFMA2 R23, -RZ, RZ, 0, 2.384185791015625e-07 ;  /* 0x00000004ff177431 */ /* 0x000fe200000001ff */
[----:B------:R-:W-:Y:S01]  /*0240*/  UIMAD.WIDE.U32 UR24, UR18, 0x4, UR20 ;  /* 0x00000004121878a5 */ /* 0x000fe2000f8e0014 */
[----:B------:R-:W2:Y:S01]  /*0250*/  LDG.E R21, desc[UR16][R2.64+-0x10] ;  /* 0xfffff01002157981 */ /* 0x000ea2000c1e1900 */
[----:B------:R-:W-:Y:S01]  /*0260*/  UIMAD.WIDE.U32 UR22, UR18, 0x8, UR20 ;  /* 0x00000008121678a5 */ /* 0x000fe2000f8e0014 */
[----:B------:R-:W-:Y:S01]  /*0270*/  HFMA2 R5, -RZ, RZ, 0, 2.384185791015625e-07 ;  /* 0x00000004ff057431 */ /* 0x000fe200000001ff */
[----:B------:R-:W-:Y:S01]  /*0280*/  MOV R11, 0x4 ;  /* 0x00000004000b7802 */ /* 0x000fe20000000f00 */
[----:B------:R-:W3:Y:S01]  /*0290*/  LDG.E R19, desc[UR16][R2.64+-0xc] ;  /* 0xfffff41002137981 */ /* 0x000ee2000c1e1900 */
[----:B------:R-:W-:Y:S02]  /*02a0*/  MOV R8, UR24 ;  /* 0x0000001800087c02 */ /* 0x000fe40008000f00 */
[----:B------:R-:W-:Y:S01]  /*02b0*/  MOV R9, UR25 ;  /* 0x0000001900097c02 */ /* 0x000fe20008000f00 */
[C---:B------:R-:W-:Y:S01]  /*02c0*/  IMAD.WIDE R22, R14.reuse, R23, UR20 ;  /* 0x000000140e167e25 */ /* 0x040fe2000f8e0217 */
[----:B------:R-:W-:Y:S01]  /*02d0*/  MOV R24, UR22 ;  /* 0x0000001600187c02 */ /* 0x000fe20008000f00 */
[----:B------:R-:W4:Y:S01]  /*02e0*/  LDG.E R17, desc[UR16][R2.64+-0x8] ;  /* 0xfffff81002117981 */ /* 0x000f22000c1e1900 */
[----:B------:R-:W-:Y:S01]  /*02f0*/  MOV R25, UR23 ;  /* 0x0000001700197c02 */ /* 0x000fe20008000f00 */
[----:B------:R-:W-:-:S02]  /*0300*/  IMAD.WIDE R8, R14, 0x4, R8 ;  /* 0x000000040e087825 */ /* 0x000fc400078e0208 */
[----:B------:R-:W2:Y:S02]  /*0310*/  LDG.E R22, desc[UR16][R22.64] ;  /* 0x0000001016167981 */ /* 0x000ea4000c1e1900 */
[C---:B------:R-:W-:Y:S02]  /*0320*/  IMAD.WIDE R24, R14.reuse, 0x4, R24 ;  /* 0x000000040e187825 */ /* 0x040fe400078e0218 */
[----:B------:R0:W3:Y:S02]  /*0330*/  LDG.E R20, desc[UR16][R8.64] ;  /* 0x0000001008147981 */ /* 0x0000e4000c1e1900 */
[C---:B------:R-:W-:Y:S01]  /*0340*/  IMAD.WIDE R10, R14.reuse, R11, UR6 ;  /* 0x000000060e0a7e25 */ /* 0x040fe2000f8e020b */
[----:B------:R-:W-:Y:S01]  /*0350*/  MOV R7, 0x4 ;  /* 0x0000000400077802 */ /* 0x000fe20000000f00 */
[----:B------:R-:W4:Y:S02]  /*0360*/  LDG.E R18, desc[UR16][R24.64] ;  /* 0x0000001018127981 */ /* 0x000f24000c1e1900 */
[----:B------:R-:W-:-:S02]  /*0370*/  IMAD.WIDE R4, R14, R5, UR8 ;  /* 0x000000080e047e25 */ /* 0x000fc4000f8e0205 */
[----:B------:R1:W5:Y:S02]  /*0380*/  LDG.E R16, desc[UR16][R10.64] ;  /* 0x000000100a107981 */ /* 0x000364000c1e1900 */
[----:B0-----:R-:W-:Y:S02]  /*0390*/  HFMA2 R9, -RZ, RZ, 0, 2.384185791015625e-07 ;  /* 0x00000004ff097431 */ /* 0x001fe400000001ff */
[----:B------:R-:W5:Y:S01]  /*03a0*/  LDG.E R15, desc[UR16][R2.64+-0x4] ;  /* 0xfffffc10020f7981 */ /* 0x000f62000c1e1900 */
[C---:B------:R-:W-:Y:S01]  /*03b0*/  IMAD.WIDE R6, R14.reuse, R7, UR10 ;  /* 0x0000000a0e067e25 */ /* 0x040fe2000f8e0207 */
[----:B------:R-:W-:Y:S02]  /*03c0*/  MOV R27, 0x4 ;  /* 0x00000004001b7802 */ /* 0x000fe40000000f00 */
[----:B------:R0:W5:Y:S04]  /*03d0*/  LDG.E R4, desc[UR16][R4.64] ;  /* 0x0000001004047981 */ /* 0x000168000c1e1900 */
[----:B------:R-:W5:Y:S01]  /*03e0*/  LDG.E R23, desc[UR16][R2.64] ;  /* 0x0000001002177981 */ /* 0x000f62000c1e1900 */
[----:B------:R-:W-:-:S03]  /*03f0*/  IMAD.WIDE R8, R14, R9, UR12 ;  /* 0x0000000c0e087e25 */ /* 0x000fc6000f8e0209 */
[----:B------:R-:W5:Y:S01]  /*0400*/  LDG.E R7, desc[UR16][R6.64] ;  /* 0x0000001006077981 */ /* 0x000f62000c1e1900 */
[----:B-1----:R-:W-:-:S03]  /*0410*/  IMAD.WIDE R10, R14, R27, UR14 ;  /* 0x0000000e0e0a7e25 */ /* 0x002fc6000f8e021b */
[----:B------:R-:W5:Y:S04]  /*0420*/  LDG.E R24, desc[UR16][R2.64+0x4] ;  /* 0x0000041002187981 */ /* 0x000f68000c1e1900 */
[----:B------:R-:W5:Y:S04]  /*0430*/  LDG.E R8, desc[UR16][R8.64] ;  /* 0x0000001008087981 */ /* 0x000f68000c1e1900 */
[----:B------:R-:W5:Y:S04]  /*0440*/  LDG.E R25, desc[UR16][R2.64+0x8] ;  /* 0x0000081002197981 */ /* 0x000f68000c1e1900 */
[----:B------:R-:W5:Y:S04]  /*0450*/  LDG.E R10, desc[UR16][R10.64] ;  /* 0x000000100a0a7981 */ /* 0x000f68000c1e1900 */
[----:B------:R1:W5:Y:S01]  /*0460*/  LDG.E R27, desc[UR16][R2.64+0xc] ;  /* 0x00000c10021b7981 */ /* 0x000362000c1e1900 */
[----:B------:R-:W-:-:S04]  /*0470*/  UIADD3 UR5, UPT, UPT, UR5, 0x8, URZ ;  /* 0x0000000805057890 */ /* 0x000fc8000fffe0ff */
[----:B------:R-:W-:Y:S01]  /*0480*/  UISETP.NE.AND UP1, UPT, UR5, URZ, UPT ;  /* 0x000000ff0500728c */ /* 0x000fe2000bf25270 */
[----:B0-----:R-:W-:Y:S02]  /*0490*/  MOV R5, UR18 ;  /* 0x0000001200057c02 */ /* 0x001fe40008000f00 */
[----:B-1----:R-:W-:Y:S02]  /*04a0*/  IADD3 R2, P0, PT, R2, 0x20, RZ ;  /* 0x0000002002027810 */ /* 0x002fe40007f1e0ff */
[----:B------:R-:W-:Y:S02]  /*04b0*/  LEA R14, R5, R14, 0x3 ;  /* 0x0000000e050e7211 */ /* 0x000fe400078e18ff */
[----:B------:R-:W-:Y:S01]  /*04c0*/  IADD3.X R3, PT, PT, RZ, R3, RZ, P0, !PT ;  /* 0x00000003ff037210 */ /* 0x000fe200007fe4ff */
[----:B--2---:R-:W-:-:S04]  /*04d0*/  FFMA R22, R21, R22, R12 ;  /* 0x0000001615167223 */ /* 0x004fc8000000000c */
[----:B---3--:R-:W-:-:S04]  /*04e0*/  FFMA R20, R19, R20, R22 ;  /* 0x0000001413147223 */ /* 0x008fc80000000016 */
[----:B----4-:R-:W-:-:S04]  /*04f0*/  FFMA R18, R17, R18, R20 ;  /* 0x0000001211127223 */ /* 0x010fc80000000014 */
[----:B-----5:R-:W-:-:S04]  /*0500*/  FFMA R16, R15, R16, R18 ;  /* 0x000000100f107223 */ /* 0x020fc80000000012 */
[----:B------:R-:W-:-:S04]  /*0510*/  FFMA R23, R23, R4, R16 ;  /* 0x0000000417177223 */ /* 0x000fc80000000010 */
[----:B------:R-:W-:-:S04]  /*0520*/  FFMA R24, R24, R7, R23 ;  /* 0x0000000718187223 */ /* 0x000fc80000000017 */
[----:B------:R-:W-:-:S04]  /*0530*/  FFMA R8, R25, R8, R24 ;  /* 0x0000000819087223 */ /* 0x000fc80000000018 */
[----:B------:R-:W-:Y:S01]  /*0540*/  FFMA R12, R27, R10, R8 ;  /* 0x0000000a1b0c7223 */ /* 0x000fe20000000008 */
[----:B------:R-:W-:Y:S06]  /*0550*/  BRA.U UP1, `(.L_x_2) ;  /* 0xfffffffd01347547 */ /* 0x000fec000b83ffff */
.L_x_1:
[----:B------:R-:W-:Y:S05]  /*0560*/  BRA.U !UP0, `(.L_x_0) ;  /* 0x0000000508447547 */ /* 0x000fea000b800000 */
[----:B------:R-:W-:Y:S01]  /*0570*/  UISETP.GE.U32.AND UP0, UPT, UR19, 0x4, UPT ;  /* 0x000000041300788c */ /* 0x000fe2000bf06070 */
[----:B------:R-:W-:Y:S01]  /*0580*/  IMAD R2, R0, UR18, RZ ;  /* 0x0000001200027c24 */ /* 0x000fe2000f8e02ff */
[----:B------:R-:W-:-:S04]  /*0590*/  ULOP3.LUT UR5, UR18, 0x3, URZ, 0xc0, !UPT ;  /* 0x0000000312057892 */ /* 0x000fc8000f8ec0ff */
[----:B------:R-:W-:-:S03]  /*05a0*/  UISETP.NE.AND UP1, UPT, UR5, URZ, UPT ;  /* 0x000000ff0500728c */ /* 0x000fc6000bf25270 */
[----:B------:R-:W-:Y:S08]  /*05b0*/  BRA.U !UP0, `(.L_x_3) ;  /* 0x00000001087c7547 */ /* 0x000ff0000b800000 */
[----:B------:R-:W0:Y:S01]  /*05c0*/  LDC.64 R6, c[0x0][0x390] ;  /* 0x0000e400ff067b82 */ /* 0x000e220000000a00 */
[----:B------:R-:W1:Y:S01]  /*05d0*/  LDCU.64 UR6, c[0x0][0x388] ;  /* 0x00007100ff0677ac */ /* 0x000e620008000a00 */
[----:B------:R-:W-:Y:S01]  /*05e0*/  IMAD.U32 R4, RZ, RZ, UR4 ;  /* 0x00000004ff047e24 */ /* 0x000fe2000f8e00ff */
[----:B------:R-:W-:Y:S02]  /*05f0*/  IADD3 R3, PT, PT, R2, UR4, RZ ;  /* 0x0000000402037c10 */ /* 0x000fe4000fffe0ff */
[----:B------:R-:W-:Y:S01]  /*0600*/  MOV R11, UR18 ;  /* 0x00000012000b7c02 */ /* 0x000fe20008000f00 */
[----:B------:R-:W-:Y:S01]  /*0610*/  IMAD R5, R4, UR18, R13 ;  /* 0x0000001204057c24 */ /* 0x000fe2000f8e020d */
[----:B------:R-:W-:Y:S01]  /*0620*/  IADD3 R14, P0, PT, R2, UR4, RZ ;  /* 0x00000004020e7c10 */ /* 0x000fe2000ff1e0ff */
[----:B------:R-:W2:Y:S01]  /*0630*/  LDC.64 R8, c[0x0][0x388] ;  /* 0x0000e200ff087b82 */ /* 0x000ea20000000a00 */
[----:B------:R-:W-:Y:S02]  /*0640*/  MOV R15, UR18 ;  /* 0x00000012000f7c02 */ /* 0x000fe40008000f00 */
[----:B------:R-:W-:Y:S01]  /*0650*/  MOV R17, UR18 ;  /* 0x0000001200117c02 */ /* 0x000fe20008000f00 */
[----:B0-----:R-:W-:-:S04]  /*0660*/  IMAD.WIDE R6, R5, 0x4, R6 ;  /* 0x0000000405067825 */ /* 0x001fc800078e0206 */
[----:B------:R-:W-:Y:S02]  /*0670*/  IMAD.WIDE.U32 R10, R11, 0x4, R6 ;  /* 0x000000040b0a7825 */ /* 0x000fe400078e0006 */
[----:B------:R-:W3:Y:S02]  /*0680*/  LDG.E R6, desc[UR16][R6.64] ;  /* 0x0000001006067981 */ /* 0x000ee4000c1e1900 */
[----:B--2---:R-:W-:Y:S01]  /*0690*/  IMAD.WIDE.U32 R8, R3, 0x4, R8 ;  /* 0x0000000403087825 */ /* 0x004fe200078e0008 */
[----:B------:R-:W-:Y:S02]  /*06a0*/  IADD3.X R3, PT, PT, RZ, RZ, RZ, P0, !PT ;  /* 0x000000ffff037210 */ /* 0x000fe400007fe4ff */
[----:B-1----:R-:W-:-:S03]  /*06b0*/  LEA R4, P0, R14, UR6, 0x2 ;  /* 0x000000060e047c11 */ /* 0x002fc6000f8010ff */
[----:B------:R-:W3:Y:S01]  /*06c0*/  LDG.E R9, desc[UR16][R8.64] ;  /* 0x0000001008097981 */ /* 0x000ee2000c1e1900 */
[----:B------:R-:W-:Y:S01]  /*06d0*/  LEA.HI.X R5, R14, UR7, R3, 0x2, P0 ;  /* 0x000000070e057c11 */ /* 0x000fe200080f1403 */
[----:B------:R-:W-:Y:S02]  /*06e0*/  IMAD.WIDE.U32 R14, R15, 0x4, R10 ;  /* 0x000000040f0e7825 */ /* 0x000fe400078e000a */
[----:B------:R-:W2:Y:S04]  /*06f0*/  LDG.E R3, desc[UR16][R10.64] ;  /* 0x000000100a037981 */ /* 0x000ea8000c1e1900 */
[----:B------:R-:W2:Y:S01]  /*0700*/  LDG.E R18, desc[UR16][R4.64+0x4] ;  /* 0x0000041004127981 */ /* 0x000ea2000c1e1900 */
[----:B------:R-:W-:-:S03]  /*0710*/  IMAD.WIDE.U32 R16, R17, 0x4, R14 ;  /* 0x0000000411107825 */ /* 0x000fc600078e000e */
[----:B------:R-:W4:Y:S04]  /*0720*/  LDG.E R19, desc[UR16][R14.64] ;  /* 0x000000100e137981 */ /* 0x000f28000c1e1900 */
[----:B------:R-:W4:Y:S04]  /*0730*/  LDG.E R20, desc[UR16][R4.64+0x8] ;  /* 0x0000081004147981 */ /* 0x000f28000c1e1900 */
[----:B------:R-:W5:Y:S04]  /*0740*/  LDG.E R22, desc[UR16][R4.64+0xc] ;  /* 0x00000c1004167981 */ /* 0x000f68000c1e1900 */
[----:B------:R-:W5:Y:S01]  /*0750*/  LDG.E R16, desc[UR16][R16.64] ;  /* 0x0000001010107981 */ /* 0x000f62000c1e1900 */
[----:B------:R-:W-:Y:S01]  /*0760*/  UIADD3 UR4, UPT, UPT, UR4, 0x4, URZ ;  /* 0x0000000404047890 */ /* 0x000fe2000fffe0ff */
[----:B---3--:R-:W-:-:S04]  /*0770*/  FFMA R9, R9, R6, R12 ;  /* 0x0000000609097223 */ /* 0x008fc8000000000c */
[----:B--2---:R-:W-:-:S04]  /*0780*/  FFMA R3, R18, R3, R9 ;  /* 0x0000000312037223 */ /* 0x004fc80000000009 */
[----:B----4-:R-:W-:-:S04]  /*0790*/  FFMA R3, R20, R19, R3 ;  /* 0x0000001314037223 */ /* 0x010fc80000000003 */
[----:B-----5:R-:W-:-:S07]  /*07a0*/  FFMA R12, R22, R16, R3 ;  /* 0x00000010160c7223 */ /* 0x020fce0000000003 */
.L_x_3:
[----:B------:R-:W-:Y:S05]  /*07b0*/  BRA.U !UP1, `(.L_x_0) ;  /* 0x0000000109b07547 */ /* 0x000fea000b800000 */
[----:B------:R-:W-:Y:S01]  /*07c0*/  UISETP.NE.AND UP0, UPT, UR5, 0x1, UPT ;  /* 0x000000010500788c */ /* 0x000fe2000bf05270 */
[----:B------:R-:W-:Y:S01]  /*07d0*/  MOV R4, UR4 ;  /* 0x0000000400047c02 */ /* 0x000fe20008000f00 */
[----:B------:R-:W-:Y:S02]  /*07e0*/  ULOP3.LUT UR5, UR18, 0x1, URZ, 0xc0, !UPT ;  /* 0x0000000112057892 */ /* 0x000fe4000f8ec0ff */
[----:B------:R-:W-:Y:S02]  /*07f0*/  MOV R17, UR18 ;  /* 0x0000001200117c02 */ /* 0x000fe40008000f00 */
[----:B------:R-:W-:Y:S01]  /*0800*/  UISETP.NE.U32.AND UP1, UPT, UR5, 0x1, UPT ;  /* 0x000000010500788c */ /* 0x000fe2000bf25070 */
[----:B------:R-:W-:-:S04]  /*0810*/  PLOP3.LUT P1, PT, PT, PT, UP0, 0x80, 0x8 ;  /* 0x000000000008781c */ /* 0x000fc80003f2f008 */
[----:B------:R-:W0:Y:S01]  /*0820*/  @UP0 LDCU.64 UR6, c[0x0][0x388] ;  /* 0x00007100ff0607ac */ /* 0x000e220008000a00 */
[----:B------:R-:W-:Y:S01]  /*0830*/  PLOP3.LUT P0, PT, PT, PT, UP1, 0x80, 0x8 ;  /* 0x000000000008781c */ /* 0x000fe20003f0f018 */
[----:B------:R-:W1:Y:S01]  /*0840*/  @UP0 LDCU.64 UR8, c[0x0][0x390] ;  /* 0x00007200ff0807ac */ /* 0x000e620008000a00 */
[----:B------:R-:W2:Y:S06]  /*0850*/  @UP0 LDCU.64 UR10, c[0x0][0x388] ;  /* 0x00007100ff0a07ac */ /* 0x000eac0008000a00 */
[C---:B------:R-:W-:Y:S02]  /*0860*/  @P1 IADD3 R3, PT, PT, R2.reuse, UR4, RZ ;  /* 0x0000000402031c10 */ /* 0x040fe4000fffe0ff */
[----:B------:R-:W-:Y:S01]  /*0870*/  @P1 IADD3 R5, P2, PT, R2, UR4, RZ ;  /* 0x0000000402051c10 */ /* 0x000fe2000ff5e0ff */
[----:B------:R-:W3:Y:S03]  /*0880*/  @!UP1 LDCU.64 UR12, c[0x0][0x388] ;  /* 0x00007100ff0c97ac */ /* 0x000ee60008000a00 */
[----:B------:R-:W-:Y:S01]  /*0890*/  @P1 IADD3.X R8, PT, PT, RZ, RZ, RZ, P2, !PT ;  /* 0x000000ffff081210 */ /* 0x000fe200017fe4ff */
[----:B------:R-:W-:Y:S01]  /*08a0*/  @UP0 UIADD3 UR4, UPT, UPT, UR4, 0x2, URZ ;  /* 0x0000000204040890 */ /* 0x000fe2000fffe0ff */
[----:B0-----:R-:W-:-:S02]  /*08b0*/  MOV R14, UR6 ;  /* 0x00000006000e7c02 */ /* 0x001fc40008000f00 */
[----:B------:R-:W-:Y:S01]  /*08c0*/  MOV R15, UR7 ;  /* 0x00000007000f7c02 */ /* 0x000fe20008000f00 */
[----:B------:R-:W0:Y:S01]  /*08d0*/  @!UP1 LDCU.64 UR6, c[0x0][0x390] ;  /* 0x00007200ff0697ac */ /* 0x000e220008000a00 */
[----:B-1----:R-:W-:Y:S01]  /*08e0*/  MOV R7, UR9 ;  /* 0x0000000900077c02 */ /* 0x002fe20008000f00 */
[----:B------:R-:W-:Y:S02]  /*08f0*/  IMAD.U32 R6, RZ, RZ, UR8 ;  /* 0x00000008ff067e24 */ /* 0x000fe4000f8e00ff */
[----:B------:R-:W-:-:S04]  /*0900*/  @P1 IMAD.WIDE.U32 R14, R3, 0x4, R14 ;  /* 0x00000004030e1825 */ /* 0x000fc800078e000e */
[----:B------:R-:W-:Y:S01]  /*0910*/  @P1 IMAD R3, R4, UR18, R13 ;  /* 0x0000001204031c24 */ /* 0x000fe2000f8e020d */
[----:B--2---:R-:W-:Y:S02]  /*0920*/  @P1 LEA R4, P2, R5, UR10, 0x2 ;  /* 0x0000000a05041c11 */ /* 0x004fe4000f8410ff */
[----:B------:R-:W-:Y:S01]  /*0930*/  MOV R18, UR4 ;  /* 0x0000000400127c02 */ /* 0x000fe20008000f00 */
[----:B------:R-:W-:Y:S01]  /*0940*/  @P1 IMAD.WIDE R6, R3, 0x4, R6 ;  /* 0x0000000403061825 */ /* 0x000fe200078e0206 */
[----:B------:R-:W-:Y:S01]  /*0950*/  @P1 LEA.HI.X R5, R5, UR11, R8, 0x2, P2 ;  /* 0x0000000b05051c11 */ /* 0x000fe200090f1408 */
[----:B------:R-:W2:Y:S01]  /*0960*/  @P1 LDG.E R3, desc[UR16][R14.64] ;  /* 0x000000100e031981 */ /* 0x000ea2000c1e1900 */
[----:B---3--:R-:W-:Y:S01]  /*0970*/  MOV R8, UR12 ;  /* 0x0000000c00087c02 */ /* 0x008fe20008000f00 */
[----:B------:R-:W-:Y:S01]  /*0980*/  @!P0 IMAD R21, R18, UR18, R13 ;  /* 0x0000001212158c24 */ /* 0x000fe2000f8e020d */
[----:B------:R-:W-:Y:S01]  /*0990*/  MOV R9, UR13 ;  /* 0x0000000d00097c02 */ /* 0x000fe20008000f00 */
[----:B------:R-:W-:Y:S01]  /*09a0*/  @P1 IMAD.WIDE.U32 R16, R17, 0x4, R6 ;  /* 0x0000000411101825 */ /* 0x000fe200078e0006 */
[----:B------:R-:W-:Y:S01]  /*09b0*/  @!P0 IADD3 R19, PT, PT, R2, UR4, RZ ;  /* 0x0000000402138c10 */ /* 0x000fe2000fffe0ff */
[----:B------:R-:W2:Y:S01]  /*09c0*/  @P1 LDG.E R6, desc[UR16][R6.64] ;  /* 0x0000001006061981 */ /* 0x000ea2000c1e1900 */
[----:B0-----:R-:W-:-:S02]  /*09d0*/  MOV R10, UR6 ;  /* 0x00000006000a7c02 */ /* 0x001fc40008000f00 */
[----:B------:R-:W-:Y:S01]  /*09e0*/  MOV R11, UR7 ;  /* 0x00000007000b7c02 */ /* 0x000fe20008000f00 */
[----:B------:R-:W-:Y:S01]  /*09f0*/  @!P0 IMAD.WIDE.U32 R8, R19, 0x4, R8 ;  /* 0x0000000413088825 */ /* 0x000fe200078e0008 */
[----:B------:R-:W3:Y:S03]  /*0a00*/  @P1 LDG.E R16, desc[UR16][R16.64] ;  /* 0x0000001010101981 */ /* 0x000ee6000c1e1900 */
[----:B------:R-:W-:Y:S01]  /*0a10*/  @!P0 IMAD.WIDE R10, R21, 0x4, R10 ;  /* 0x00000004150a8825 */ /* 0x000fe200078e020a */
[----:B------:R-:W3:Y:S04]  /*0a20*/  @P1 LDG.E R4, desc[UR16][R4.64+0x4] ;  /* 0x0000041004041981 */ /* 0x000ee8000c1e1900 */
[----:B------:R-:W4:Y:S04]  /*0a30*/  @!P0 LDG.E R9, desc[UR16][R8.64] ;  /* 0x0000001008098981 */ /* 0x000f28000c1e1900 */
[----:B------:R-:W4:Y:S01]  /*0a40*/  @!P0 LDG.E R10, desc[UR16][R10.64] ;  /* 0x000000100a0a8981 */ /* 0x000f22000c1e1900 */
[----:B--2---:R-:W-:-:S04]  /*0a50*/  @P1 FFMA R3, R3, R6, R12 ;  /* 0x0000000603031223 */ /* 0x004fc8000000000c */
[----:B---3--:R-:W-:-:S04]  /*0a60*/  @P1 FFMA R12, R4, R16, R3 ;  /* 0x00000010040c1223 */ /* 0x008fc80000000003 */
[----:B----4-:R-:W-:-:S07]  /*0a70*/  @!P0 FFMA R12, R9, R10, R12 ;  /* 0x0000000a090c8223 */ /* 0x010fce000000000c */
.L_x_0:
[----:B------:R-:W0:Y:S01]  /*0a80*/  LDC.64 R2, c[0x0][0x380] ;  /* 0x0000e000ff027b82 */ /* 0x000e220000000a00 */
[----:B------:R-:W-:-:S04]  /*0a90*/  IMAD R13, R0, UR18, R13 ;  /* 0x00000012000d7c24 */ /* 0x000fc8000f8e020d */
[----:B0-----:R-:W-:-:S05]  /*0aa0*/  IMAD.WIDE R2, R13, 0x4, R2 ;  /* 0x000000040d027825 */ /* 0x001fca00078e0202 */
[----:B------:R-:W-:Y:S01]  /*0ab0*/  STG.E desc[UR16][R2.64], R12 ;  /* 0x0000000c02007986 */ /* 0x000fe2000c101910 */
[----:B------:R-:W-:Y:S05]  /*0ac0*/  EXIT ;  /* 0x000000000000794d */ /* 0x000fea0003800000 */
.L_x_4:
[----:B------:R-:W-:-:S00]  /*0ad0*/  BRA `(.L_x_4) ;  /* 0xfffffffc00fc7947 */ /* 0x000fc0000383ffff */
[----:B------:R-:W-:-:S00]  /*0ae0*/  NOP ;  /* 0x0000000000007918 */ /* 0x000fc00000000000 */
        /* <DEDUP_REMOVED lines=9> */
.L_x_10:


//--------------------- .text._Z11multMatrixSPfS_S_i --------------------------
	.section	.text._Z11multMatrixSPfS_S_i,"ax",@progbits
	.align	128
        .global         _Z11multMatrixSPfS_S_i
        .type           _Z11multMatrixSPfS_S_i,@function
        .size           _Z11multMatrixSPfS_S_i,(.L_x_11 - _Z11multMatrixSPfS_S_i)
        .other          _Z11multMatrixSPfS_S_i,@"STO_CUDA_ENTRY STV_DEFAULT"
_Z11multMatrixSPfS_S_i:
.text._Z11multMatrixSPfS_S_i:
[----:B------:R-:W-:Y:S08]  /*0000*/  LDC R1, c[0x0][0x37c] ;  /* 0x0000df00ff017b82 */ /* 0x000ff00000000800 */
[----:B------:R-:W0:Y:S01]  /*0010*/  LDC R5, c[0x0][0x398] ;  /* 0x0000e600ff057b82 */ /* 0x000e220000000800 */
[----:B------:R-:W1:Y:S01]  /*0020*/  S2R R4, SR_CTAID.X ;  /* 0x0000000000047919 */ /* 0x000e620000002500 */
[----:B------:R-:W2:Y:S01]  /*0030*/  LDCU.64 UR8, c[0x0][0x358] ;  /* 0x00006b00ff0877ac */ /* 0x000ea20008000a00 */
[----:B------:R-:W-:Y:S01]  /*0040*/  IMAD.MOV.U32 R15, RZ, RZ, RZ ;  /* 0x000000ffff0f7224 */ /* 0x000fe200078e00ff */
[----:B------:R-:W3:Y:S04]  /*0050*/  S2R R3, SR_TID.Y ;  /* 0x0000000000037919 */ /* 0x000ee80000002200 */
[----:B------:R-:W4:Y:S01]  /*0060*/  S2UR UR4, SR_CTAID.Y ;  /* 0x00000000000479c3 */ /* 0x000f220000002600 */
[----:B------:R-:W0:Y:S02]  /*0070*/  S2R R2, SR_TID.X ;  /* 0x0000000000027919 */ /* 0x000e240000002100 */
[----:B0-----:R-:W-:-:S02]  /*0080*/  ISETP.GE.AND P0, PT, R5, 0x4, PT ;  /* 0x000000040500780c */ /* 0x001fc40003f06270 */
[----:B------:R-:W-:-:S04]  /*0090*/  SHF.R.S32.HI R0, RZ, 0x1f, R5 ;  /* 0x0000001fff007819 */ /* 0x000fc80000011405 */
[----:B------:R-:W-:Y:S01]  /*00a0*/  LEA.HI R0, R0, R5, RZ, 0x2 ;  /* 0x0000000500007211 */ /* 0x000fe200078f10ff */
[----:B----4-:R-:W-:-:S04]  /*00b0*/  IMAD R19, R5, UR4, RZ ;  /* 0x0000000405137c24 */ /* 0x010fc8000f8e02ff */
[----:B------:R-:W-:Y:S02]  /*00c0*/  IMAD.SHL.U32 R19, R19, 0x4, RZ ;  /* 0x0000000413137824 */ /* 0x000fe400078e00ff */
[----:B-123--:R-:W-:Y:S05]  /*00d0*/  @!P0 BRA `(.L_x_5) ;  /* 0x0000000c005c8947 */ /* 0x00efea0003800000 */
[----:B------:R-:W0:Y:S01]  /*00e0*/  S2UR UR5, SR_CgaCtaId ;  /* 0x00000000000579c3 */ /* 0x000e220000008800 */
[----:B------:R-:W-:Y:S01]  /*00f0*/  SHF.R.S32.HI R25, RZ, 0x2, R0 ;  /* 0x00000002ff197819 */ /* 0x000fe20000011400 */
[----:B------:R-:W-:Y:S01]  /*0100*/  UMOV UR4, 0x400 ;  /* 0x0000040000047882 */ /* 0x000fe20000000000 */
[----:B------:R-:W-:Y:S02]  /*0110*/  IMAD R17, R3, R5, R2 ;  /* 0x0000000503117224 */ /* 0x000fe400078e0202 */
[----:B------:R-:W-:Y:S01]  /*0120*/  IADD3 R0, PT, PT, R25, -0x1, RZ ;  /* 0xffffffff19007810 */ /* 0x000fe20007ffe0ff */
[----:B------:R-:W-:Y:S02]  /*0130*/  IMAD.MOV.U32 R15, RZ, RZ, RZ ;  /* 0x000000ffff0f7224 */ /* 0x000fe400078e00ff */
[----:B------:R-:W-:Y:S02]  /*0140*/  LEA R18, R4, R17, 0x2 ;  /* 0x0000001104127211 */ /* 0x000fe400078e10ff */
[----:B------:R-:W-:Y:S01]  /*0150*/  ISETP.GE.U32.AND P0, PT, R0, 0x3, PT ;  /* 0x000000030000780c */ /* 0x000fe20003f06070 */
[----:B------:R-:W-:Y:S01]  /*0160*/  IMAD.MOV.U32 R0, RZ, RZ, RZ ;  /* 0x000000ffff007224 */ /* 0x000fe200078e00ff */
[----:B0-----:R-:W-:-:S06]  /*0170*/  ULEA UR6, UR5, UR4, 0x18 ;  /* 0x0000000405067291 */ /* 0x001fcc000f8ec0ff */
[----:B------:R-:W-:-:S05]  /*0180*/  LEA R7, R3, UR6, 0x4 ;  /* 0x0000000603077c11 */ /* 0x000fca000f8e20ff */
[----:B------:R-:W-:Y:S05]  /*0190*/  @!P0 BRA `(.L_x_6) ;  /* 0x0000000400bc8947 */ /* 0x000fea0003800000 */
[----:B------:R-:W-:Y:S01]  /*01a0*/  UIADD3 UR4, UPT, UPT, UR4, 0x40, URZ ;  /* 0x0000004004047890 */ /* 0x000fe2000fffe0ff */
[C---:B------:R-:W-:Y:S01]  /*01b0*/  VIADD R6, R3.reuse, 0x4 ;  /* 0x0000000403067836 */ /* 0x040fe20000000000 */
[C---:B------:R-:W-:Y:S01]  /*01c0*/  IADD3 R8, PT, PT, R3.reuse, 0x8, RZ ;  /* 0x0000000803087810 */ /* 0x040fe20007ffe0ff */
[----:B------:R-:W-:Y:S01]  /*01d0*/  VIADD R10, R3, 0xc ;  /* 0x0000000c030a7836 */ /* 0x000fe20000000000 */
[----:B------:R-:W-:Y:S01]  /*01e0*/  ULEA UR4, UR5, UR4, 0x18 ;  /* 0x0000000405047291 */ /* 0x000fe2000f8ec0ff */
[-CC-:B------:R-:W-:Y:S01]  /*01f0*/  IMAD R9, R6, R5.reuse, R2.reuse ;  /* 0x0000000506097224 */ /* 0x180fe200078e0202 */
[----:B------:R-:W-:Y:S01]  /*0200*/  LOP3.LUT R0, R25, 0x1ffffffc, RZ, 0xc0, !PT ;  /* 0x1ffffffc19007812 */ /* 0x000fe200078ec0ff */
[-CC-:B------:R-:W-:Y:S01]  /*0210*/  IMAD R13, R10, R5.reuse, R2.reuse ;  /* 0x000000050a0d7224 */ /* 0x180fe200078e0202 */
[----:B------:R-:W-:Y:S01]  /*0220*/  IADD3 R26, PT, PT, R19, 0x8, RZ ;  /* 0x00000008131a7810 */ /* 0x000fe20007ffe0ff */
[----:B------:R-:W-:Y:S01]  /*0230*/  IMAD R11, R8, R5, R2 ;  /* 0x00000005080b7224 */ /* 0x000fe200078e0202 */
[C---:B------:R-:W-:Y:S01]  /*0240*/  LEA R6, R2.reuse, UR4, 0x2 ;  /* 0x0000000402067c11 */ /* 0x040fe2000f8e10ff */
[----:B------:R-:W-:Y:S01]  /*0250*/  IMAD.MOV.U32 R15, RZ, RZ, RZ ;  /* 0x000000ffff0f7224 */ /* 0x000fe200078e00ff */
[----:B------:R-:W-:Y:S01]  /*0260*/  LEA R16, R2, R7, 0x2 ;  /* 0x0000000702107211 */ /* 0x000fe200078e10ff */
[----:B------:R-:W-:Y:S01]  /*0270*/  IMAD.MOV R23, RZ, RZ, -R0 ;  /* 0x000000ffff177224 */ /* 0x000fe200078e0a00 */
[C---:B------:R-:W-:Y:S01]  /*0280*/  LEA R24, R4.reuse, R9, 0x2 ;  /* 0x0000000904187211 */ /* 0x040fe200078e10ff */
[C---:B------:R-:W-:Y:S01]  /*0290*/  IMAD R22, R4.reuse, 0x4, R11 ;  /* 0x0000000404167824 */ /* 0x040fe200078e020b */
[----:B------:R-:W-:Y:S01]  /*02a0*/  LEA R20, R4, R13, 0x2 ;  /* 0x0000000d04147211 */ /* 0x000fe200078e10ff */
[----:B------:R-:W-:Y:S01]  /*02b0*/  IMAD R21, R3, 0x10, R6 ;  /* 0x0000001003157824 */ /* 0x000fe200078e0206 */
[----:B------:R-:W0:Y:S06]  /*02c0*/  LDCU.64 UR6, c[0x0][0x388] ;  /* 0x00007100ff0677ac */ /* 0x000e2c0008000a00 */
.L_x_7:
[----:B------:R-:W1:Y:S01]  /*02d0*/  LDC.64 R12, c[0x0][0x390] ;  /* 0x0000e400ff0c7b82 */ /* 0x000e620000000a00 */
[----:B------:R-:W-:-:S04]  /*02e0*/  IADD3 R8, PT, PT, R26, -0x8, RZ ;  /* 0xfffffff81a087810 */ /* 0x000fc80007ffe0ff */
[----:B------:R-:W-:-:S04]  /*02f0*/  IADD3 R9, P0, PT, R17, R8, RZ ;  /* 0x0000000811097210 */ /* 0x000fc80007f1e0ff */
[----:B------:R-:W-:Y:S02]  /*0300*/  LEA.HI.X.SX32 R8, R8, RZ, 0x1, P0 ;  /* 0x000000ff08087211 */ /* 0x000fe400000f0eff */
[----:B0-----:R-:W-:-:S04]  /*0310*/  LEA R28, P0, R9, UR6, 0x2 ;  /* 0x00000006091c7c11 */ /* 0x001fc8000f8010ff */
[----:B------:R-:W-:-:S06]  /*0320*/  LEA.HI.X R29, R9, UR7, R8, 0x2, P0 ;  /* 0x00000007091d7c11 */ /* 0x000fcc00080f1408 */
[----:B------:R0:W2:Y:S01]  /*0330*/  LDG.E R29, desc[UR8][R28.64] ;  /* 0x000000081c1d7981 */ /* 0x0000a2000c1e1900 */
[----:B-1----:R-:W-:-:S05]  /*0340*/  IMAD.WIDE.U32 R8, R18, 0x4, R12 ;  /* 0x0000000412087825 */ /* 0x002fca00078e000c */
[----:B------:R-:W3:Y:S01]  /*0350*/  LDG.E R14, desc[UR8][R8.64] ;  /* 0x00000008080e7981 */ /* 0x000ee2000c1e1900 */
[----:B0-----:R-:W-:-:S03]  /*0360*/  VIADD R28, R26, 0xfffffffc ;  /* 0xfffffffc1a1c7836 */ /* 0x001fc60000000000 */
[----:B--2---:R-:W-:Y:S04]  /*0370*/  STS [R16], R29 ;  /* 0x0000001d10007388 */ /* 0x004fe80000000800 */
[----:B---3--:R-:W-:Y:S01]  /*0380*/  STS [R21], R14 ;  /* 0x0000000e15007388 */ /* 0x008fe20000000800 */
[----:B------:R-:W-:Y:S06]  /*0390*/  BAR.SYNC.DEFER_BLOCKING 0x0 ;  /* 0x0000000000007b1d */ /* 0x000fec0000010000 */
[----:B------:R-:W-:Y:S04]  /*03a0*/  LDS R27, [R6] ;  /* 0x00000000061b7984 */ /* 0x000fe80000000800 */
[----:B------:R-:W0:Y:S02]  /*03b0*/  LDS.128 R8, [R7] ;  /* 0x0000000007087984 */ /* 0x000e240000000c00 */
[----:B0-----:R-:W-:-:S02]  /*03c0*/  FFMA R27, R8, R27, R15 ;  /* 0x0000001b081b7223 */ /* 0x001fc4000000000f */
[----:B------:R-:W0:Y:S04]  /*03d0*/  LDS R15, [R6+0x10] ;  /* 0x00001000060f7984 */ /* 0x000e280000000800 */
[----:B------:R-:W1:Y:S01]  /*03e0*/  LDS R8, [R6+0x20] ;  /* 0x0000200006087984 */ /* 0x000e620000000800 */
[----:B0-----:R-:W-:-:S04]  /*03f0*/  FFMA R15, R15, R9, R27 ;  /* 0x000000090f0f7223 */ /* 0x001fc8000000001b */
[----:B-1----:R-:W-:Y:S01]  /*0400*/  FFMA R10, R8, R10, R15 ;  /* 0x0000000a080a7223 */ /* 0x002fe2000000000f */
[----:B------:R-:W-:-:S04]  /*0410*/  IADD3 R8, P0, PT, R17, R28, RZ ;  /* 0x0000001c11087210 */ /* 0x000fc80007f1e0ff */
[----:B------:R-:W-:Y:S02]  /*0420*/  LEA.HI.X.SX32 R9, R28, RZ, 0x1, P0 ;  /* 0x000000ff1c097211 */ /* 0x000fe400000f0eff */
[----:B------:R-:W-:-:S04]  /*0430*/  LEA R14, P0, R8, UR6, 0x2 ;  /* 0x00000006080e7c11 */ /* 0x000fc8000f8010ff */
[----:B------:R-:W-:Y:S02]  /*0440*/  LEA.HI.X R15, R8, UR7, R9, 0x2, P0 ;  /* 0x00000007080f7c11 */ /* 0x000fe400080f1409 */
[----:B------:R-:W0:Y:S01]  /*0450*/  LDS R9, [R6+0x30] ;  /* 0x0000300006097984 */ /* 0x000e220000000800 */
[----:B------:R-:W-:Y:S01]  /*0460*/  BAR.SYNC.DEFER_BLOCKING 0x0 ;  /* 0x0000000000007b1d */ /* 0x000fe20000010000 */
[----:B------:R-:W-:-:S05]  /*0470*/  IMAD.WIDE.U32 R28, R24, 0x4, R12 ;  /* 0x00000004181c7825 */ /* 0x000fca00078e000c */
[----:B------:R-:W2:Y:S04]  /*0480*/  LDG.E R15, desc[UR8][R14.64] ;  /* 0x000000080e0f7981 */ /* 0x000ea8000c1e1900 */
[----:B------:R-:W3:Y:S01]  /*0490*/  LDG.E R28, desc[UR8][R28.64] ;  /* 0x000000081c1c7981 */ /* 0x000ee2000c1e1900 */
[----:B0-----:R-:W-:-:S03]  /*04a0*/  FFMA R27, R9, R11, R10 ;  /* 0x0000000b091b7223 */ /* 0x001fc6000000000a */
        /* <DEDUP_REMOVED lines=8> */
[----:B------:R-:W-:-:S04]  /*0530*/  IMAD.WIDE.U32 R28, R22, 0x4, R12 ;  /* 0x00000004161c7825 */ /* 0x000fc800078e000c */
[----:B0-----:R-:W-:Y:S01]  /*0540*/  FFMA R9, R27, R9, R8 ;  /* 0x000000091b097223 */ /* 0x001fe20000000008 */
[----:B------:R-:W-:-:S03]  /*0550*/  IADD3 R8, P0, PT, R17, R26, RZ ;  /* 0x0000001a11087210 */ /* 0x000fc60007f1e0ff */
[----:B-1----:R-:W-:Y:S01]  /*0560*/  FFMA R10, R14, R10, R9 ;  /* 0x0000000a0e0a7223 */ /* 0x002fe20000000009 */
[----:B------:R-:W-:Y:S02]  /*0570*/  LEA.HI.X.SX32 R9, R26, RZ, 0x1, P0 ;  /* 0x000000ff1a097211 */ /* 0x000fe400000f0eff */
[----:B------:R-:W-:-:S04]  /*0580*/  LEA R14, P0, R8, UR6, 0x2 ;  /* 0x00000006080e7c11 */ /* 0x000fc8000f8010ff */
[----:B------:R-:W-:Y:S02]  /*0590*/  LEA.HI.X R15, R8, UR7, R9, 0x2, P0 ;  /* 0x00000007080f7c11 */ /* 0x000fe400080f1409 */
[----:B------:R-:W0:Y:S01]  /*05a0*/  LDS R9, [R6+0x30] ;  /* 0x0000300006097984 */ /* 0x000e220000000800 */
[----:B------:R-:W-:Y:S06]  /*05b0*/  BAR.SYNC.DEFER_BLOCKING 0x0 ;  /* 0x0000000000007b1d */ /* 0x000fec0000010000 */
        /* <DEDUP_REMOVED lines=12> */
[----:B0-----:R-:W-:Y:S02]  /*0680*/  FFMA R9, R27, R9, R8 ;  /* 0x000000091b097223 */ /* 0x001fe40000000008 */
[----:B------:R-:W0:Y:S01]  /*0690*/  LDS R27, [R6+0x30] ;  /* 0x00003000061b7984 */ /* 0x000e220000000800 */
[----:B------:R-:W-:Y:S01]  /*06a0*/  BAR.SYNC.DEFER_BLOCKING 0x0 ;  /* 0x0000000000007b1d */ /* 0x000fe20000010000 */
[----:B------:R-:W-:Y:S01]  /*06b0*/  IADD3 R8, PT, PT, R26, 0x4, RZ ;  /* 0x000000041a087810 */ /* 0x000fe20007ffe0ff */
[----:B-1----:R-:W-:-:S03]  /*06c0*/  FFMA R10, R14, R10, R9 ;  /* 0x0000000a0e0a7223 */ /* 0x002fc60000000009 */
[----:B------:R-:W-:-:S04]  /*06d0*/  IADD3 R9, P0, PT, R17, R8, RZ ;  /* 0x0000000811097210 */ /* 0x000fc80007f1e0ff */
[----:B------:R-:W-:Y:S02]  /*06e0*/  LEA.HI.X.SX32 R14, R8, RZ, 0x1, P0 ;  /* 0x000000ff080e7211 */ /* 0x000fe400000f0eff */
[----:B------:R-:W-:-:S04]  /*06f0*/  LEA R8, P0, R9, UR6, 0x2 ;  /* 0x0000000609087c11 */ /* 0x000fc8000f8010ff */
[----:B------:R-:W-:-:S06]  /*0700*/  LEA.HI.X R9, R9, UR7, R14, 0x2, P0 ;  /* 0x0000000709097c11 */ /* 0x000fcc00080f140e */
[----:B------:R-:W2:Y:S04]  /*0710*/  LDG.E R9, desc[UR8][R8.64] ;  /* 0x0000000808097981 */ /* 0x000ea8000c1e1900 */
[----:B------:R-:W3:Y:S01]  /*0720*/  LDG.E R28, desc[UR8][R28.64] ;  /* 0x000000081c1c7981 */ /* 0x000ee2000c1e1900 */
[----:B0-----:R-:W-:Y:S01]  /*0730*/  FFMA R11, R27, R11, R10 ;  /* 0x0000000b1b0b7223 */ /* 0x001fe2000000000a */
[----:B------:R-:W-:-:S05]  /*0740*/  VIADD R23, R23, 0x4 ;  /* 0x0000000417177836 */ /* 0x000fca0000000000 */
[----:B------:R-:W-:Y:S01]  /*0750*/  ISETP.NE.AND P0, PT, R23, RZ, PT ;  /* 0x000000ff1700720c */ /* 0x000fe20003f05270 */
[C---:B------:R-:W-:Y:S01]  /*0760*/  IMAD R24, R5.reuse, 0x10, R24 ;  /* 0x0000001005187824 */ /* 0x040fe200078e0218 */
[----:B------:R-:W-:Y:S01]  /*0770*/  IADD3 R26, PT, PT, R26, 0x10, RZ ;  /* 0x000000101a1a7810 */ /* 0x000fe20007ffe0ff */
[C---:B------:R-:W-:Y:S01]  /*0780*/  IMAD R20, R5.reuse, 0x10, R20 ;  /* 0x0000001005147824 */ /* 0x040fe200078e0214 */
[C---:B------:R-:W-:Y:S02]  /*0790*/  LEA R22, R5.reuse, R22, 0x4 ;  /* 0x0000001605167211 */ /* 0x040fe400078e20ff */
[----:B------:R-:W-:Y:S01]  /*07a0*/  LEA R18, R5, R18, 0x4 ;  /* 0x0000001205127211 */ /* 0x000fe200078e20ff */
[----:B--2---:R-:W-:Y:S04]  /*07b0*/  STS [R16], R9 ;  /* 0x0000000910007388 */ /* 0x004fe80000000800 */
[----:B---3--:R-:W-:Y:S01]  /*07c0*/  STS [R21], R28 ;  /* 0x0000001c15007388 */ /* 0x008fe20000000800 */
[----:B------:R-:W-:Y:S06]  /*07d0*/  BAR.SYNC.DEFER_BLOCKING 0x0 ;  /* 0x0000000000007b1d */ /* 0x000fec0000010000 */
[----:B------:R-:W-:Y:S04]  /*07e0*/  LDS R8, [R6] ;  /* 0x0000000006087984 */ /* 0x000fe80000000800 */
[----:B------:R-:W0:Y:S04]  /*07f0*/  LDS.128 R12, [R7] ;  /* 0x00000000070c7984 */ /* 0x000e280000000c00 */
[----:B------:R-:W1:Y:S04]  /*0800*/  LDS R27, [R6+0x10] ;  /* 0x00001000061b7984 */ /* 0x000e680000000800 */
[----:B------:R-:W2:Y:S01]  /*0810*/  LDS R10, [R6+0x20] ;  /* 0x00002000060a7984 */ /* 0x000ea20000000800 */
[----:B0-----:R-:W-:-:S03]  /*0820*/  FFMA R12, R12, R8, R11 ;  /* 0x000000080c0c7223 */ /* 0x001fc6000000000b */
[----:B------:R-:W0:Y:S01]  /*0830*/  LDS R11, [R6+0x30] ;  /* 0x00003000060b7984 */ /* 0x000e220000000800 */
[----:B-1----:R-:W-:-:S04]  /*0840*/  FFMA R13, R27, R13, R12 ;  /* 0x0000000d1b0d7223 */ /* 0x002fc8000000000c */
[----:B--2---:R-:W-:-:S04]  /*0850*/  FFMA R10, R10, R14, R13 ;  /* 0x0000000e0a0a7223 */ /* 0x004fc8000000000d */
[----:B0-----:R-:W-:Y:S01]  /*0860*/  FFMA R15, R11, R15, R10 ;  /* 0x0000000f0b0f7223 */ /* 0x001fe2000000000a */
[----:B------:R-:W-:Y:S06]  /*0870*/  BAR.SYNC.DEFER_BLOCKING 0x0 ;  /* 0x0000000000007b1d */ /* 0x000fec0000010000 */
[----:B------:R-:W-:Y:S05]  /*0880*/  @P0 BRA `(.L_x_7) ;  /* 0xfffffff800900947 */ /* 0x000fea000383ffff */
.L_x_6:
[----:B------:R-:W-:-:S13]  /*0890*/  LOP3.LUT P0, R6, R25, 0x3, RZ, 0xc0, !PT ;  /* 0x0000000319067812 */ /* 0x000fda000780c0ff */
[----:B------:R-:W-:Y:S05]  /*08a0*/  @!P0 BRA `(.L_x_5) ;  /* 0x0000000400688947 */ /* 0x000fea0003800000 */
[----:B------:R-:W-:Y:S01]  /*08b0*/  ISETP.NE.AND P1, PT, R6, 0x1, PT ;  /* 0x000000010600780c */ /* 0x000fe20003f25270 */
[----:B------:R-:W-:Y:S01]  /*08c0*/  UMOV UR6, 0x400 ;  /* 0x0000040000067882 */ /* 0x000fe20000000000 */
[----:B------:R-:W-:Y:S01]  /*08d0*/  LOP3.LUT R25, R25, 0x1, RZ, 0xc0, !PT ;  /* 0x0000000119197812 */ /* 0x000fe200078ec0ff */
[----:B------:R-:W-:-:S03]  /*08e0*/  IMAD.SHL.U32 R6, R5, 0x4, RZ ;  /* 0x0000000405067824 */ /* 0x000fc600078e00ff */
[----:B------:R-:W-:Y:S01]  /*08f0*/  ISETP.NE.U32.AND P0, PT, R25, 0x1, PT ;  /* 0x000000011900780c */ /* 0x000fe20003f05070 */
[----:B------:R-:W-:-:S05]  /*0900*/  IMAD R25, R3, R5, R2 ;  /* 0x0000000503197224 */ /* 0x000fca00078e0202 */
[----:B------:R-:W-:Y:S01]  /*0910*/  LEA R25, R4, R25, 0x2 ;  /* 0x0000001904197211 */ /* 0x000fe200078e10ff */
[----:B------:R-:W-:Y:S06]  /*0920*/  @!P1 BRA `(.L_x_8) ;  /* 0x0000000000d09947 */ /* 0x000fec0003800000 */
[----:B------:R-:W0:Y:S01]  /*0930*/  LDC.64 R12, c[0x0][0x390] ;  /* 0x0000e400ff0c7b82 */ /* 0x000e220000000a00 */
[----:B------:R-:W1:Y:S01]  /*0940*/  LDCU.64 UR10, c[0x0][0x388] ;  /* 0x00007100ff0a77ac */ /* 0x000e620008000a00 */
[C---:B------:R-:W-:Y:S02]  /*0950*/  IMAD R18, R0.reuse, 0x4, R19 ;  /* 0x0000000400127824 */ /* 0x040fe400078e0213 */
[----:B------:R-:W-:-:S03]  /*0960*/  IMAD R23, R0, R6, R25 ;  /* 0x0000000600177224 */ /* 0x000fc600078e0219 */
[----:B------:R-:W-:-:S04]  /*0970*/  IADD3 R9, P1, PT, R17, R18, RZ ;  /* 0x0000001211097210 */ /* 0x000fc80007f3e0ff */
[----:B------:R-:W-:Y:S02]  /*0980*/  LEA.HI.X.SX32 R10, R18, RZ, 0x1, P1 ;  /* 0x000000ff120a7211 */ /* 0x000fe400008f0eff */
[----:B-1----:R-:W-:-:S04]  /*0990*/  LEA R8, P1, R9, UR10, 0x2 ;  /* 0x0000000a09087c11 */ /* 0x002fc8000f8210ff */
[----:B------:R-:W-:Y:S01]  /*09a0*/  LEA.HI.X R9, R9, UR11, R10, 0x2, P1 ;  /* 0x0000000b09097c11 */ /* 0x000fe200088f140a */
[----:B0-----:R-:W-:-:S04]  /*09b0*/  IMAD.WIDE.U32 R20, R23, 0x4, R12 ;  /* 0x0000000417147825 */ /* 0x001fc800078e000c */
[----:B------:R-:W2:Y:S04]  /*09c0*/  LDG.E R27, desc[UR8][R8.64] ;  /* 0x00000008081b7981 */ /* 0x000ea8000c1e1900 */
[----:B------:R0:W3:Y:S01]  /*09d0*/  LDG.E R29, desc[UR8][R20.64] ;  /* 0x00000008141d7981 */ /* 0x0000e2000c1e1900 */
[----:B------:R-:W-:Y:S01]  /*09e0*/  UIADD3 UR4, UPT, UPT, UR6, 0x40, URZ ;  /* 0x0000004006047890 */ /* 0x000fe2000fffe0ff */
[----:B------:R-:W-:Y:S01]  /*09f0*/  LEA R24, R2, R7, 0x2 ;  /* 0x0000000702187211 */ /* 0x000fe200078e10ff */
[----:B------:R-:W-:Y:S01]  /*0a00*/  IMAD.IADD R23, R6, 0x1, R23 ;  /* 0x0000000106177824 */ /* 0x000fe200078e0217 */
[----:B------:R-:W-:Y:S01]  /*0a10*/  IADD3 R18, PT, PT, R18, 0x4, RZ ;  /* 0x0000000412127810 */ /* 0x000fe20007ffe0ff */
[----:B------:R-:W-:Y:S02]  /*0a20*/  ULEA UR4, UR5, UR4, 0x18 ;  /* 0x0000000405047291 */ /* 0x000fe4000f8ec0ff */
[----:B------:R-:W-:Y:S01]  /*0a30*/  IMAD.WIDE.U32 R22, R23, 0x4, R12 ;  /* 0x0000000417167825 */ /* 0x000fe200078e000c */
[----:B0-----:R-:W-:-:S03]  /*0a40*/  IADD3 R21, P1, PT, R17, R18, RZ ;  /* 0x0000001211157210 */ /* 0x001fc60007f3e0ff */
[----:B------:R-:W-:Y:S02]  /*0a50*/  LEA R16, R2, UR4, 0x2 ;  /* 0x0000000402107c11 */ /* 0x000fe4000f8e10ff */
[----:B------:R-:W-:Y:S02]  /*0a60*/  LEA.HI.X.SX32 R18, R18, RZ, 0x1, P1 ;  /* 0x000000ff12127211 */ /* 0x000fe400008f0eff */
[----:B------:R-:W-:Y:S01]  /*0a70*/  LEA R20, P1, R21, UR10, 0x2 ;  /* 0x0000000a15147c11 */ /* 0x000fe2000f8210ff */
[----:B------:R-:W-:-:S03]  /*0a80*/  IMAD R26, R3, 0x10, R16 ;  /* 0x00000010031a7824 */ /* 0x000fc600078e0210 */
[----:B------:R-:W-:Y:S01]  /*0a90*/  LEA.HI.X R21, R21, UR11, R18, 0x2, P1 ;  /* 0x0000000b15157c11 */ /* 0x000fe200088f1412 */
[----:B--2---:R-:W-:Y:S04]  /*0aa0*/  STS [R24], R27 ;  /* 0x0000001b18007388 */ /* 0x004fe80000000800 */
[----:B---3--:R-:W-:Y:S01]  /*0ab0*/  STS [R26], R29 ;  /* 0x0000001d1a007388 */ /* 0x008fe20000000800 */
[----:B------:R-:W-:Y:S06]  /*0ac0*/  BAR.SYNC.DEFER_BLOCKING 0x0 ;  /* 0x0000000000007b1d */ /* 0x000fec0000010000 */
[----:B------:R-:W-:Y:S04]  /*0ad0*/  LDS R14, [R16] ;  /* 0x00000000100e7984 */ /* 0x000fe80000000800 */
[----:B------:R-:W0:Y:S04]  /*0ae0*/  LDS.128 R8, [R7] ;  /* 0x0000000007087984 */ /* 0x000e280000000c00 */
[----:B------:R-:W1:Y:S04]  /*0af0*/  LDS R29, [R16+0x10] ;  /* 0x00001000101d7984 */ /* 0x000e680000000800 */
[----:B------:R-:W2:Y:S04]  /*0b00*/  LDS R27, [R16+0x20] ;  /* 0x00002000101b7984 */ /* 0x000ea80000000800 */
[----:B------:R-:W3:Y:S01]  /*0b10*/  LDS R18, [R16+0x30] ;  /* 0x0000300010127984 */ /* 0x000ee20000000800 */
[----:B------:R-:W-:Y:S06]  /*0b20*/  BAR.SYNC.DEFER_BLOCKING 0x0 ;  /* 0x0000000000007b1d */ /* 0x000fec0000010000 */
[----:B------:R-:W4:Y:S01]  /*0b30*/  LDG.E R21, desc[UR8][R20.64] ;  /* 0x0000000814157981 */ /* 0x000f22000c1e1900 */
[----:B0-----:R-:W-:-:S03]  /*0b40*/  FFMA R8, R8, R14, R15 ;  /* 0x0000000e08087223 */ /* 0x001fc6000000000f */
[----:B------:R-:W5:Y:S01]  /*0b50*/  LDG.E R23, desc[UR8][R22.64] ;  /* 0x0000000816177981 */ /* 0x000f62000c1e1900 */
[----:B-1----:R-:W-:-:S04]  /*0b60*/  FFMA R8, R29, R9, R8 ;  /* 0x000000091d087223 */ /* 0x002fc80000000008 */
[----:B--2---:R-:W-:-:S04]  /*0b70*/  FFMA R27, R27, R10, R8 ;  /* 0x0000000a1b1b7223 */ /* 0x004fc80000000008 */
[----:B---3--:R-:W-:Y:S01]  /*0b80*/  FFMA R11, R18, R11, R27 ;  /* 0x0000000b120b7223 */ /* 0x008fe2000000001b */
[----:B------:R-:W-:Y:S01]  /*0b90*/  IADD3 R0, PT, PT, R0, 0x2, RZ ;  /* 0x0000000200007810 */ /* 0x000fe20007ffe0ff */
[----:B----4-:R-:W-:Y:S04]  /*0ba0*/  STS [R24], R21 ;  /* 0x0000001518007388 */ /* 0x010fe80000000800 */
[----:B-----5:R-:W-:Y:S01]  /*0bb0*/  STS [R26], R23 ;  /* 0x000000171a007388 */ /* 0x020fe20000000800 */
[----:B------:R-:W-:Y:S06]  /*0bc0*/  BAR.SYNC.DEFER_BLOCKING 0x0 ;  /* 0x0000000000007b1d */ /* 0x000fec0000010000 */
[----:B------:R-:W-:Y:S04]  /*0bd0*/  LDS R24, [R16] ;  /* 0x0000000010187984 */ /* 0x000fe80000000800 */
[----:B------:R-:W0:Y:S04]  /*0be0*/  LDS.128 R12, [R7] ;  /* 0x00000000070c7984 */ /* 0x000e280000000c00 */
[----:B------:R-:W1:Y:S04]  /*0bf0*/  LDS R20, [R16+0x10] ;  /* 0x0000100010147984 */ /* 0x000e680000000800 */
[----:B------:R-:W2:Y:S04]  /*0c00*/  LDS R28, [R16+0x20] ;  /* 0x00002000101c7984 */ /* 0x000ea80000000800 */
[----:B------:R-:W3:Y:S01]  /*0c10*/  LDS R22, [R16+0x30] ;  /* 0x0000300010167984 */ /* 0x000ee20000000800 */
[----:B0-----:R-:W-:-:S04]  /*0c20*/  FFMA R11, R12, R24, R11 ;  /* 0x000000180c0b7223 */ /* 0x001fc8000000000b */
[----:B-1----:R-:W-:-:S04]  /*0c30*/  FFMA R11, R20, R13, R11 ;  /* 0x0000000d140b7223 */ /* 0x002fc8000000000b */
[----:B--2---:R-:W-:-:S04]  /*0c40*/  FFMA R11, R28, R14, R11 ;  /* 0x0000000e1c0b7223 */ /* 0x004fc8000000000b */
[----:B---3--:R-:W-:Y:S01]  /*0c50*/  FFMA R15, R22, R15, R11 ;  /* 0x0000000f160f7223 */ /* 0x008fe2000000000b */
[----:B------:R-:W-:Y:S06]  /*0c60*/  BAR.SYNC.DEFER_BLOCKING 0x0 ;  /* 0x0000000000007b1d */ /* 0x000fec0000010000 */
.L_x_8:
[----:B------:R-:W-:Y:S05]  /*0c70*/  @P0 BRA `(.L_x_5) ;  /* 0x0000000000740947 */ /* 0x000fea0003800000 */
[----:B------:R-:W0:Y:S01]  /*0c80*/  LDC.64 R8, c[0x0][0x390] ;  /* 0x0000e400ff087b82 */ /* 0x000e220000000a00 */
[----:B------:R-:W1:Y:S01]  /*0c90*/  LDCU.64 UR10, c[0x0][0x388] ;  /* 0x00007100ff0a77ac */ /* 0x000e620008000a00 */
[----:B------:R-:W-:Y:S02]  /*0ca0*/  IMAD R10, R0, 0x4, R19 ;  /* 0x00000004000a7824 */ /* 0x000fe400078e0213 */
[----:B------:R-:W-:-:S03]  /*0cb0*/  IMAD R13, R6, R0, R25 ;  /* 0x00000000060d7224 */ /* 0x000fc600078e0219 */
[----:B------:R-:W-:-:S04]  /*0cc0*/  IADD3 R17, P0, PT, R17, R10, RZ ;  /* 0x0000000a11117210 */ /* 0x000fc80007f1e0ff */
[----:B------:R-:W-:Y:S02]  /*0cd0*/  LEA.HI.X.SX32 R12, R10, RZ, 0x1, P0 ;  /* 0x000000ff0a0c7211 */ /* 0x000fe400000f0eff */
[----:B-1----:R-:W-:-:S04]  /*0ce0*/  LEA R10, P0, R17, UR10, 0x2 ;  /* 0x0000000a110a7c11 */ /* 0x002fc8000f8010ff */
[----:B------:R-:W-:Y:S01]  /*0cf0*/  LEA.HI.X R11, R17, UR11, R12, 0x2, P0 ;  /* 0x0000000b110b7c11 */ /* 0x000fe200080f140c */
[----:B0-----:R-:W-:-:S04]  /*0d00*/  IMAD.WIDE.U32 R12, R13, 0x4, R8 ;  /* 0x000000040d0c7825 */ /* 0x001fc800078e0008 */
[----:B------:R-:W2:Y:S04]  /*0d10*/  LDG.E R0, desc[UR8][R10.64] ;  /* 0x000000080a007981 */ /* 0x000ea8000c1e1900 */
[----:B------:R-:W3:Y:S01]  /*0d20*/  LDG.E R12, desc[UR8][R12.64] ;  /* 0x000000080c0c7981 */ /* 0x000ee2000c1e1900 */
[----:B------:R-:W-:Y:S01]  /*0d30*/  UIADD3 UR4, UPT, UPT, UR6, 0x40, URZ ;  /* 0x0000004006047890 */ /* 0x000fe2000fffe0ff */
[----:B------:R-:W-:-:S03]  /*0d40*/  LEA R21, R2, R7, 0x2 ;  /* 0x0000000702157211 */ /* 0x000fc600078e10ff */
[----:B------:R-:W-:-:S06]  /*0d50*/  ULEA UR4, UR5, UR4, 0x18 ;  /* 0x0000000405047291 */ /* 0x000fcc000f8ec0ff */
[----:B------:R-:W-:-:S05]  /*0d60*/  LEA R16, R2, UR4, 0x2 ;  /* 0x0000000402107c11 */ /* 0x000fca000f8e10ff */
[----:B------:R-:W-:Y:S01]  /*0d70*/  IMAD R23, R3, 0x10, R16 ;  /* 0x0000001003177824 */ /* 0x000fe200078e0210 */
        /* <DEDUP_REMOVED lines=13> */
.L_x_5:
[----:B------:R-:W0:Y:S01]  /*0e50*/  LDCU.64 UR4, c[0x0][0x380] ;  /* 0x00007000ff0477ac */ /* 0x000e220008000a00 */
[----:B------:R-:W-:Y:S01]  /*0e60*/  IMAD R5, R3, R5, R2 ;  /* 0x0000000503057224 */ /* 0x000fe200078e0202 */
[----:B------:R-:W-:-:S04]  /*0e70*/  LEA R4, R4, R19, 0x2 ;  /* 0x0000001304047211 */ /* 0x000fc800078e10ff */
[----:B------:R-:W-:Y:S02]  /*0e80*/  SHF.R.S32.HI R3, RZ, 0x1f, R5 ;  /* 0x0000001fff037819 */ /* 0x000fe40000011405 */
[----:B------:R-:W-:-:S04]  /*0e90*/  IADD3 R0, P0, PT, R5, R4, RZ ;  /* 0x0000000405007210 */ /* 0x000fc80007f1e0ff */
[----:B------:R-:W-:Y:S02]  /*0ea0*/  LEA.HI.X.SX32 R3, R4, R3, 0x1, P0 ;  /* 0x0000000304037211 */ /* 0x000fe400000f0eff */
[----:B0-----:R-:W-:-:S04]  /*0eb0*/  LEA R2, P0, R0, UR4, 0x2 ;  /* 0x0000000400027c11 */ /* 0x001fc8000f8010ff */
[----:B------:R-:W-:-:S05]  /*0ec0*/  LEA.HI.X R3, R0, UR5, R3, 0x2, P0 ;  /* 0x0000000500037c11 */ /* 0x000fca00080f1403 */
[----:B------:R-:W-:Y:S01]  /*0ed0*/  STG.E desc[UR8][R2.64], R15 ;  /* 0x0000000f02007986 */ /* 0x000fe2000c101908 */
[----:B------:R-:W-:Y:S05]  /*0ee0*/  EXIT ;  /* 0x000000000000794d */ /* 0x000fea0003800000 */
.L_x_9:
        /* <DEDUP_REMOVED lines=9> */
.L_x_11:


//--------------------- .nv.shared.reserved.0     --------------------------
	.section	.nv.shared.reserved.0,"aw",@nobits
	.weak		__nv_reservedSMEM_offset_0_alias
	.size		__nv_reservedSMEM_offset_0_alias, 0, 64
	.other		__nv_reservedSMEM_offset_0_alias,@"STO_CUDA_RESERVED_SHARED STV_DEFAULT"
__nv_reservedSMEM_offset_0_alias:
	.zero		0
	.zero		64


//--------------------- .nv.shared._Z11multMatrixSPfS_S_i --------------------------
	.section	.nv.shared._Z11multMatrixSPfS_S_i,"aw",@nobits
	.sectionflags	@""
	.align	4
.nv.shared._Z11multMatrixSPfS_S_i:
	.zero		1152


//--------------------- .nv.constant0._Z11multMatrixGPfS_S_i --------------------------
	.section	.nv.constant0._Z11multMatrixGPfS_S_i,"a",@progbits
	.sectionflags	@""
	.align	4
.nv.constant0._Z11multMatrixGPfS_S_i:
	.zero		924


//--------------------- .nv.constant0._Z11multMatrixSPfS_S_i --------------------------
	.section	.nv.constant0._Z11multMatrixSPfS_S_i,"a",@progbits
	.sectionflags	@""
	.align	4
.nv.constant0._Z11multMatrixSPfS_S_i:
	.zero		924


//--------------------- SYMBOLS --------------------------

	.type		.nv.reservedSmem.offset0,@object
	.size		.nv.reservedSmem.offset0,0x4
	.type		.nv.reservedSmem.cap,@object
	.size		.nv.reservedSmem.cap,0x4
